//
// Generated by NVIDIA NVVM Compiler
//
// Compiler Build ID: CL-36424714
// Cuda compilation tools, release 13.0, V13.0.88
// Based on NVVM 20.0.0
//

.version 9.0
.target sm_100
.address_size 64

	// .globl	_Z14gpu_matrixNormPiS_i

.visible .entry _Z14gpu_matrixNormPiS_i(
	.param .u64 .ptr .align 1 _Z14gpu_matrixNormPiS_i_param_0,
	.param .u64 .ptr .align 1 _Z14gpu_matrixNormPiS_i_param_1,
	.param .u32 _Z14gpu_matrixNormPiS_i_param_2
)
{
	.reg .pred 	%p<67>;
	.reg .b32 	%r<234>;
	.reg .b32 	%f<342>;
	.reg .b64 	%rd<122>;

	ld.param.u64 	%rd4, [_Z14gpu_matrixNormPiS_i_param_0];
	ld.param.u64 	%rd5, [_Z14gpu_matrixNormPiS_i_param_1];
	ld.param.u32 	%r72, [_Z14gpu_matrixNormPiS_i_param_2];
	cvta.to.global.u64 	%rd1, %rd5;
	cvta.to.global.u64 	%rd2, %rd4;
	mov.u32 	%r73, %ctaid.x;
	mov.u32 	%r74, %ntid.x;
	mul.lo.s32 	%r1, %r73, %r74;
	mov.u32 	%r2, %tid.x;
	add.s32 	%r3, %r1, %r2;
	setp.ge.s32 	%p1, %r3, %r72;
	@%p1 bra 	$L__BB0_91;
	setp.lt.s32 	%p2, %r72, 1;
	mov.f32 	%f334, 0f00000000;
	@%p2 bra 	$L__BB0_14;
	add.s32 	%r76, %r72, -1;
	and.b32  	%r4, %r72, 15;
	setp.lt.u32 	%p3, %r76, 15;
	mov.b32 	%r215, 0;
	mov.f32 	%f334, 0f00000000;
	@%p3 bra 	$L__BB0_5;
	and.b32  	%r215, %r72, 2147483632;
	neg.s32 	%r213, %r215;
	shl.b32 	%r7, %r72, 4;
	mov.f32 	%f334, 0f00000000;
	mul.wide.u32 	%rd8, %r72, 4;
	mov.u32 	%r212, %r3;
$L__BB0_4:
	.pragma "nounroll";
	mul.wide.s32 	%rd6, %r212, 4;
	add.s64 	%rd7, %rd2, %rd6;
	ld.global.u32 	%r77, [%rd7];
	cvt.rn.f32.s32 	%f46, %r77;
	add.f32 	%f47, %f334, %f46;
	add.s64 	%rd9, %rd7, %rd8;
	ld.global.u32 	%r78, [%rd9];
	cvt.rn.f32.s32 	%f48, %r78;
	add.f32 	%f49, %f47, %f48;
	add.s64 	%rd10, %rd9, %rd8;
	ld.global.u32 	%r79, [%rd10];
	cvt.rn.f32.s32 	%f50, %r79;
	add.f32 	%f51, %f49, %f50;
	add.s64 	%rd11, %rd10, %rd8;
	ld.global.u32 	%r80, [%rd11];
	cvt.rn.f32.s32 	%f52, %r80;
	add.f32 	%f53, %f51, %f52;
	add.s64 	%rd12, %rd11, %rd8;
	ld.global.u32 	%r81, [%rd12];
	cvt.rn.f32.s32 	%f54, %r81;
	add.f32 	%f55, %f53, %f54;
	add.s64 	%rd13, %rd12, %rd8;
	ld.global.u32 	%r82, [%rd13];
	cvt.rn.f32.s32 	%f56, %r82;
	add.f32 	%f57, %f55, %f56;
	add.s64 	%rd14, %rd13, %rd8;
	ld.global.u32 	%r83, [%rd14];
	cvt.rn.f32.s32 	%f58, %r83;
	add.f32 	%f59, %f57, %f58;
	add.s64 	%rd15, %rd14, %rd8;
	ld.global.u32 	%r84, [%rd15];
	cvt.rn.f32.s32 	%f60, %r84;
	add.f32 	%f61, %f59, %f60;
	add.s64 	%rd16, %rd15, %rd8;
	ld.global.u32 	%r85, [%rd16];
	cvt.rn.f32.s32 	%f62, %r85;
	add.f32 	%f63, %f61, %f62;
	add.s64 	%rd17, %rd16, %rd8;
	ld.global.u32 	%r86, [%rd17];
	cvt.rn.f32.s32 	%f64, %r86;
	add.f32 	%f65, %f63, %f64;
	add.s64 	%rd18, %rd17, %rd8;
	ld.global.u32 	%r87, [%rd18];
	cvt.rn.f32.s32 	%f66, %r87;
	add.f32 	%f67, %f65, %f66;
	add.s64 	%rd19, %rd18, %rd8;
	ld.global.u32 	%r88, [%rd19];
	cvt.rn.f32.s32 	%f68, %r88;
	add.f32 	%f69, %f67, %f68;
	add.s64 	%rd20, %rd19, %rd8;
	ld.global.u32 	%r89, [%rd20];
	cvt.rn.f32.s32 	%f70, %r89;
	add.f32 	%f71, %f69, %f70;
	add.s64 	%rd21, %rd20, %rd8;
	ld.global.u32 	%r90, [%rd21];
	cvt.rn.f32.s32 	%f72, %r90;
	add.f32 	%f73, %f71, %f72;
	add.s64 	%rd22, %rd21, %rd8;
	ld.global.u32 	%r91, [%rd22];
	cvt.rn.f32.s32 	%f74, %r91;
	add.f32 	%f75, %f73, %f74;
	add.s64 	%rd23, %rd22, %rd8;
	ld.global.u32 	%r92, [%rd23];
	cvt.rn.f32.s32 	%f76, %r92;
	add.f32 	%f334, %f75, %f76;
	add.s32 	%r213, %r213, 16;
	add.s32 	%r212, %r212, %r7;
	setp.ne.s32 	%p4, %r213, 0;
	@%p4 bra 	$L__BB0_4;
$L__BB0_5:
	setp.eq.s32 	%p5, %r4, 0;
	@%p5 bra 	$L__BB0_14;
	and.b32  	%r13, %r72, 7;
	setp.lt.u32 	%p6, %r4, 8;
	@%p6 bra 	$L__BB0_8;
	mad.lo.s32 	%r93, %r215, %r72, %r3;
	mul.wide.s32 	%rd24, %r93, 4;
	add.s64 	%rd25, %rd2, %rd24;
	ld.global.u32 	%r94, [%rd25];
	cvt.rn.f32.s32 	%f78, %r94;
	add.f32 	%f79, %f334, %f78;
	mul.wide.u32 	%rd26, %r72, 4;
	add.s64 	%rd27, %rd25, %rd26;
	ld.global.u32 	%r95, [%rd27];
	cvt.rn.f32.s32 	%f80, %r95;
	add.f32 	%f81, %f79, %f80;
	add.s64 	%rd28, %rd27, %rd26;
	ld.global.u32 	%r96, [%rd28];
	cvt.rn.f32.s32 	%f82, %r96;
	add.f32 	%f83, %f81, %f82;
	add.s64 	%rd29, %rd28, %rd26;
	ld.global.u32 	%r97, [%rd29];
	cvt.rn.f32.s32 	%f84, %r97;
	add.f32 	%f85, %f83, %f84;
	add.s64 	%rd30, %rd29, %rd26;
	ld.global.u32 	%r98, [%rd30];
	cvt.rn.f32.s32 	%f86, %r98;
	add.f32 	%f87, %f85, %f86;
	add.s64 	%rd31, %rd30, %rd26;
	ld.global.u32 	%r99, [%rd31];
	cvt.rn.f32.s32 	%f88, %r99;
	add.f32 	%f89, %f87, %f88;
	add.s64 	%rd32, %rd31, %rd26;
	ld.global.u32 	%r100, [%rd32];
	cvt.rn.f32.s32 	%f90, %r100;
	add.f32 	%f91, %f89, %f90;
	add.s64 	%rd33, %rd32, %rd26;
	ld.global.u32 	%r101, [%rd33];
	cvt.rn.f32.s32 	%f92, %r101;
	add.f32 	%f334, %f91, %f92;
	add.s32 	%r215, %r215, 8;
$L__BB0_8:
	setp.eq.s32 	%p7, %r13, 0;
	@%p7 bra 	$L__BB0_14;
	and.b32  	%r16, %r72, 3;
	setp.lt.u32 	%p8, %r13, 4;
	@%p8 bra 	$L__BB0_11;
	mad.lo.s32 	%r102, %r215, %r72, %r3;
	mul.wide.s32 	%rd34, %r102, 4;
	add.s64 	%rd35, %rd2, %rd34;
	ld.global.u32 	%r103, [%rd35];
	cvt.rn.f32.s32 	%f94, %r103;
	add.f32 	%f95, %f334, %f94;
	mul.wide.u32 	%rd36, %r72, 4;
	add.s64 	%rd37, %rd35, %rd36;
	ld.global.u32 	%r104, [%rd37];
	cvt.rn.f32.s32 	%f96, %r104;
	add.f32 	%f97, %f95, %f96;
	add.s64 	%rd38, %rd37, %rd36;
	ld.global.u32 	%r105, [%rd38];
	cvt.rn.f32.s32 	%f98, %r105;
	add.f32 	%f99, %f97, %f98;
	add.s64 	%rd39, %rd38, %rd36;
	ld.global.u32 	%r106, [%rd39];
	cvt.rn.f32.s32 	%f100, %r106;
	add.f32 	%f334, %f99, %f100;
	add.s32 	%r215, %r215, 4;
$L__BB0_11:
	setp.eq.s32 	%p9, %r16, 0;
	@%p9 bra 	$L__BB0_14;
	mad.lo.s32 	%r218, %r215, %r72, %r3;
	neg.s32 	%r217, %r16;
$L__BB0_13:
	.pragma "nounroll";
	mul.wide.s32 	%rd40, %r218, 4;
	add.s64 	%rd41, %rd2, %rd40;
	ld.global.u32 	%r107, [%rd41];
	cvt.rn.f32.s32 	%f101, %r107;
	add.f32 	%f334, %f334, %f101;
	add.s32 	%r218, %r218, %r72;
	add.s32 	%r217, %r217, 1;
	setp.ne.s32 	%p10, %r217, 0;
	@%p10 bra 	$L__BB0_13;
$L__BB0_14:
	setp.lt.s32 	%p11, %r72, 1;
	cvt.rn.f32.s32 	%f14, %r72;
	div.rn.f32 	%f15, %f334, %f14;
	mov.f32 	%f338, 0f00000000;
	@%p11 bra 	$L__BB0_35;
	setp.eq.s32 	%p12, %r72, 1;
	mov.b32 	%r221, 0;
	mov.f32 	%f338, 0f00000000;
	@%p12 bra 	$L__BB0_28;
	and.b32  	%r221, %r72, 2147483646;
	neg.s32 	%r220, %r221;
	shl.b32 	%r27, %r72, 1;
	mov.f32 	%f338, 0f00000000;
	mul.wide.u32 	%rd43, %r72, 4;
	mov.u32 	%r219, %r3;
$L__BB0_17:
	mul.wide.s32 	%rd42, %r219, 4;
	add.s64 	%rd3, %rd2, %rd42;
	ld.global.u32 	%r109, [%rd3];
	cvt.rn.f32.s32 	%f107, %r109;
	sub.f32 	%f17, %f107, %f15;
	abs.f32 	%f18, %f17;
	setp.eq.f32 	%p13, %f17, 0f3F800000;
	mov.f32 	%f336, 0f3F800000;
	@%p13 bra 	$L__BB0_22;
	setp.num.f32 	%p14, %f18, %f18;
	@%p14 bra 	$L__BB0_20;
	mov.f32 	%f163, 0f40000000;
	add.rn.f32 	%f336, %f17, %f163;
	bra.uni 	$L__BB0_22;
$L__BB0_20:
	setp.lt.f32 	%p15, %f18, 0f00800000;
	mul.f32 	%f108, %f18, 0f4B800000;
	selp.f32 	%f109, %f108, %f18, %p15;
	mov.b32 	%r110, %f109;
	add.s32 	%r111, %r110, -1060439283;
	and.b32  	%r112, %r111, -8388608;
	sub.s32 	%r113, %r110, %r112;
	mov.b32 	%f110, %r113;
	cvt.rn.f32.s32 	%f111, %r112;
	selp.f32 	%f112, 0fC1C00000, 0f00000000, %p15;
	fma.rn.f32 	%f113, %f111, 0f34000000, %f112;
	add.f32 	%f114, %f110, 0fBF800000;
	add.f32 	%f115, %f110, 0f3F800000;
	rcp.approx.ftz.f32 	%f116, %f115;
	add.f32 	%f117, %f114, %f114;
	mul.f32 	%f118, %f117, %f116;
	mul.f32 	%f119, %f118, %f118;
	neg.f32 	%f120, %f118;
	sub.f32 	%f121, %f114, %f118;
	add.f32 	%f122, %f121, %f121;
	fma.rn.f32 	%f123, %f120, %f114, %f122;
	mul.rn.f32 	%f124, %f116, %f123;
	fma.rn.f32 	%f125, %f119, 0f3A2C32E4, 0f3B52E7DB;
	fma.rn.f32 	%f126, %f125, %f119, 0f3C93BB73;
	fma.rn.f32 	%f127, %f126, %f119, 0f3DF6384F;
	mul.rn.f32 	%f128, %f127, %f119;
	fma.rn.f32 	%f129, %f118, 0f3FB8AA3B, %f113;
	mul.f32 	%f130, %f128, 0f40400000;
	sub.f32 	%f131, %f113, %f129;
	fma.rn.f32 	%f132, %f118, 0f3FB8AA3B, %f131;
	fma.rn.f32 	%f133, %f124, 0f3FB8AA3B, %f132;
	fma.rn.f32 	%f134, %f118, 0f32A55E34, %f133;
	fma.rn.f32 	%f135, %f130, %f124, %f134;
	fma.rn.f32 	%f136, %f128, %f118, %f135;
	add.rn.f32 	%f137, %f129, %f136;
	mov.f32 	%f138, 0f40000000;
	mul.rn.f32 	%f139, %f137, %f138;
	cvt.rni.f32.f32 	%f140, %f139;
	sub.f32 	%f141, %f139, %f140;
	neg.f32 	%f142, %f139;
	fma.rn.f32 	%f143, %f137, 0f40000000, %f142;
	neg.f32 	%f144, %f129;
	add.rn.f32 	%f145, %f137, %f144;
	neg.f32 	%f146, %f145;
	add.rn.f32 	%f147, %f136, %f146;
	fma.rn.f32 	%f148, %f147, 0f40000000, %f143;
	add.f32 	%f149, %f141, %f148;
	setp.gt.f32 	%p16, %f140, 0f00000000;
	selp.b32 	%r114, 0, -2097152000, %p16;
	setp.neu.f32 	%p17, %f17, 0f00000000;
	setp.neu.f32 	%p18, %f18, 0f7F800000;
	setp.lt.f32 	%p19, %f139, 0f00000000;
	selp.f32 	%f150, 0f00000000, 0f7F800000, %p19;
	abs.f32 	%f151, %f139;
	setp.gt.f32 	%p20, %f151, 0f43180000;
	cvt.rzi.s32.f32 	%r115, %f140;
	shl.b32 	%r116, %r115, 23;
	sub.s32 	%r117, %r116, %r114;
	mov.b32 	%f152, %r117;
	add.s32 	%r118, %r114, 2130706432;
	mov.b32 	%f153, %r118;
	fma.rn.f32 	%f154, %f149, 0f391FCB8E, 0f3AAF85ED;
	fma.rn.f32 	%f155, %f154, %f149, 0f3C1D9856;
	fma.rn.f32 	%f156, %f155, %f149, 0f3D6357BB;
	fma.rn.f32 	%f157, %f156, %f149, 0f3E75FDEC;
	fma.rn.f32 	%f158, %f157, %f149, 0f3F317218;
	fma.rn.f32 	%f159, %f158, %f149, 0f3F800000;
	mul.f32 	%f160, %f159, %f153;
	mul.f32 	%f161, %f160, %f152;
	selp.f32 	%f336, %f150, %f161, %p20;
	and.pred  	%p21, %p17, %p18;
	@%p21 bra 	$L__BB0_22;
	add.f32 	%f162, %f17, %f17;
	mov.b32 	%r119, %f162;
	and.b32  	%r120, %r119, 2147483647;
	mov.b32 	%f336, %r120;
$L__BB0_22:
	add.f32 	%f23, %f338, %f336;
	add.s64 	%rd44, %rd3, %rd43;
	ld.global.u32 	%r121, [%rd44];
	cvt.rn.f32.s32 	%f165, %r121;
	sub.f32 	%f24, %f165, %f15;
	abs.f32 	%f25, %f24;
	setp.eq.f32 	%p22, %f24, 0f3F800000;
	mov.f32 	%f337, 0f3F800000;
	@%p22 bra 	$L__BB0_27;
	setp.nan.f32 	%p23, %f25, %f25;
	@%p23 bra 	$L__BB0_26;
	setp.lt.f32 	%p24, %f25, 0f00800000;
	mul.f32 	%f166, %f25, 0f4B800000;
	selp.f32 	%f167, %f166, %f25, %p24;
	mov.b32 	%r122, %f167;
	add.s32 	%r123, %r122, -1060439283;
	and.b32  	%r124, %r123, -8388608;
	sub.s32 	%r125, %r122, %r124;
	mov.b32 	%f168, %r125;
	cvt.rn.f32.s32 	%f169, %r124;
	selp.f32 	%f170, 0fC1C00000, 0f00000000, %p24;
	fma.rn.f32 	%f171, %f169, 0f34000000, %f170;
	add.f32 	%f172, %f168, 0fBF800000;
	add.f32 	%f173, %f168, 0f3F800000;
	rcp.approx.ftz.f32 	%f174, %f173;
	add.f32 	%f175, %f172, %f172;
	mul.f32 	%f176, %f175, %f174;
	mul.f32 	%f177, %f176, %f176;
	neg.f32 	%f178, %f176;
	sub.f32 	%f179, %f172, %f176;
	add.f32 	%f180, %f179, %f179;
	fma.rn.f32 	%f181, %f178, %f172, %f180;
	mul.rn.f32 	%f182, %f174, %f181;
	fma.rn.f32 	%f183, %f177, 0f3A2C32E4, 0f3B52E7DB;
	fma.rn.f32 	%f184, %f183, %f177, 0f3C93BB73;
	fma.rn.f32 	%f185, %f184, %f177, 0f3DF6384F;
	mul.rn.f32 	%f186, %f185, %f177;
	fma.rn.f32 	%f187, %f176, 0f3FB8AA3B, %f171;
	mul.f32 	%f188, %f186, 0f40400000;
	sub.f32 	%f189, %f171, %f187;
	fma.rn.f32 	%f190, %f176, 0f3FB8AA3B, %f189;
	fma.rn.f32 	%f191, %f182, 0f3FB8AA3B, %f190;
	fma.rn.f32 	%f192, %f176, 0f32A55E34, %f191;
	fma.rn.f32 	%f193, %f188, %f182, %f192;
	fma.rn.f32 	%f194, %f186, %f176, %f193;
	add.rn.f32 	%f195, %f187, %f194;
	mov.f32 	%f196, 0f40000000;
	mul.rn.f32 	%f197, %f195, %f196;
	cvt.rni.f32.f32 	%f198, %f197;
	sub.f32 	%f199, %f197, %f198;
	neg.f32 	%f200, %f197;
	fma.rn.f32 	%f201, %f195, 0f40000000, %f200;
	neg.f32 	%f202, %f187;
	add.rn.f32 	%f203, %f195, %f202;
	neg.f32 	%f204, %f203;
	add.rn.f32 	%f205, %f194, %f204;
	fma.rn.f32 	%f206, %f205, 0f40000000, %f201;
	add.f32 	%f207, %f199, %f206;
	setp.gt.f32 	%p25, %f198, 0f00000000;
	selp.b32 	%r126, 0, -2097152000, %p25;
	setp.neu.f32 	%p26, %f24, 0f00000000;
	setp.neu.f32 	%p27, %f25, 0f7F800000;
	setp.lt.f32 	%p28, %f197, 0f00000000;
	selp.f32 	%f208, 0f00000000, 0f7F800000, %p28;
	abs.f32 	%f209, %f197;
	setp.gt.f32 	%p29, %f209, 0f43180000;
	cvt.rzi.s32.f32 	%r127, %f198;
	shl.b32 	%r128, %r127, 23;
	sub.s32 	%r129, %r128, %r126;
	mov.b32 	%f210, %r129;
	add.s32 	%r130, %r126, 2130706432;
	mov.b32 	%f211, %r130;
	fma.rn.f32 	%f212, %f207, 0f391FCB8E, 0f3AAF85ED;
	fma.rn.f32 	%f213, %f212, %f207, 0f3C1D9856;
	fma.rn.f32 	%f214, %f213, %f207, 0f3D6357BB;
	fma.rn.f32 	%f215, %f214, %f207, 0f3E75FDEC;
	fma.rn.f32 	%f216, %f215, %f207, 0f3F317218;
	fma.rn.f32 	%f217, %f216, %f207, 0f3F800000;
	mul.f32 	%f218, %f217, %f211;
	mul.f32 	%f219, %f218, %f210;
	selp.f32 	%f337, %f208, %f219, %p29;
	and.pred  	%p30, %p26, %p27;
	@%p30 bra 	$L__BB0_27;
	add.f32 	%f220, %f24, %f24;
	mov.b32 	%r131, %f220;
	and.b32  	%r132, %r131, 2147483647;
	mov.b32 	%f337, %r132;
	bra.uni 	$L__BB0_27;
$L__BB0_26:
	mov.f32 	%f221, 0f40000000;
	add.rn.f32 	%f337, %f24, %f221;
$L__BB0_27:
	add.f32 	%f338, %f23, %f337;
	add.s32 	%r220, %r220, 2;
	add.s32 	%r219, %r219, %r27;
	setp.ne.s32 	%p31, %r220, 0;
	@%p31 bra 	$L__BB0_17;
$L__BB0_28:
	and.b32  	%r133, %r72, 1;
	setp.eq.b32 	%p32, %r133, 1;
	not.pred 	%p33, %p32;
	@%p33 bra 	$L__BB0_35;
	mad.lo.s32 	%r134, %r221, %r72, %r3;
	mul.wide.s32 	%rd45, %r134, 4;
	add.s64 	%rd46, %rd2, %rd45;
	ld.global.u32 	%r135, [%rd46];
	cvt.rn.f32.s32 	%f223, %r135;
	sub.f32 	%f33, %f223, %f15;
	abs.f32 	%f34, %f33;
	setp.eq.f32 	%p34, %f33, 0f3F800000;
	mov.f32 	%f340, 0f3F800000;
	@%p34 bra 	$L__BB0_34;
	setp.nan.f32 	%p35, %f34, %f34;
	@%p35 bra 	$L__BB0_33;
	setp.lt.f32 	%p36, %f34, 0f00800000;
	mul.f32 	%f224, %f34, 0f4B800000;
	selp.f32 	%f225, %f224, %f34, %p36;
	mov.b32 	%r136, %f225;
	add.s32 	%r137, %r136, -1060439283;
	and.b32  	%r138, %r137, -8388608;
	sub.s32 	%r139, %r136, %r138;
	mov.b32 	%f226, %r139;
	cvt.rn.f32.s32 	%f227, %r138;
	selp.f32 	%f228, 0fC1C00000, 0f00000000, %p36;
	fma.rn.f32 	%f229, %f227, 0f34000000, %f228;
	add.f32 	%f230, %f226, 0fBF800000;
	add.f32 	%f231, %f226, 0f3F800000;
	rcp.approx.ftz.f32 	%f232, %f231;
	add.f32 	%f233, %f230, %f230;
	mul.f32 	%f234, %f233, %f232;
	mul.f32 	%f235, %f234, %f234;
	neg.f32 	%f236, %f234;
	sub.f32 	%f237, %f230, %f234;
	add.f32 	%f238, %f237, %f237;
	fma.rn.f32 	%f239, %f236, %f230, %f238;
	mul.rn.f32 	%f240, %f232, %f239;
	fma.rn.f32 	%f241, %f235, 0f3A2C32E4, 0f3B52E7DB;
	fma.rn.f32 	%f242, %f241, %f235, 0f3C93BB73;
	fma.rn.f32 	%f243, %f242, %f235, 0f3DF6384F;
	mul.rn.f32 	%f244, %f243, %f235;
	fma.rn.f32 	%f245, %f234, 0f3FB8AA3B, %f229;
	mul.f32 	%f246, %f244, 0f40400000;
	sub.f32 	%f247, %f229, %f245;
	fma.rn.f32 	%f248, %f234, 0f3FB8AA3B, %f247;
	fma.rn.f32 	%f249, %f240, 0f3FB8AA3B, %f248;
	fma.rn.f32 	%f250, %f234, 0f32A55E34, %f249;
	fma.rn.f32 	%f251, %f246, %f240, %f250;
	fma.rn.f32 	%f252, %f244, %f234, %f251;
	add.rn.f32 	%f253, %f245, %f252;
	mov.f32 	%f254, 0f40000000;
	mul.rn.f32 	%f255, %f253, %f254;
	cvt.rni.f32.f32 	%f256, %f255;
	sub.f32 	%f257, %f255, %f256;
	neg.f32 	%f258, %f255;
	fma.rn.f32 	%f259, %f253, 0f40000000, %f258;
	neg.f32 	%f260, %f245;
	add.rn.f32 	%f261, %f253, %f260;
	neg.f32 	%f262, %f261;
	add.rn.f32 	%f263, %f252, %f262;
	fma.rn.f32 	%f264, %f263, 0f40000000, %f259;
	add.f32 	%f265, %f257, %f264;
	setp.gt.f32 	%p37, %f256, 0f00000000;
	selp.b32 	%r140, 0, -2097152000, %p37;
	setp.neu.f32 	%p38, %f33, 0f00000000;
	setp.neu.f32 	%p39, %f34, 0f7F800000;
	setp.lt.f32 	%p40, %f255, 0f00000000;
	selp.f32 	%f266, 0f00000000, 0f7F800000, %p40;
	abs.f32 	%f267, %f255;
	setp.gt.f32 	%p41, %f267, 0f43180000;
	cvt.rzi.s32.f32 	%r141, %f256;
	shl.b32 	%r142, %r141, 23;
	sub.s32 	%r143, %r142, %r140;
	mov.b32 	%f268, %r143;
	add.s32 	%r144, %r140, 2130706432;
	mov.b32 	%f269, %r144;
	fma.rn.f32 	%f270, %f265, 0f391FCB8E, 0f3AAF85ED;
	fma.rn.f32 	%f271, %f270, %f265, 0f3C1D9856;
	fma.rn.f32 	%f272, %f271, %f265, 0f3D6357BB;
	fma.rn.f32 	%f273, %f272, %f265, 0f3E75FDEC;
	fma.rn.f32 	%f274, %f273, %f265, 0f3F317218;
	fma.rn.f32 	%f275, %f274, %f265, 0f3F800000;
	mul.f32 	%f276, %f275, %f269;
	mul.f32 	%f277, %f276, %f268;
	selp.f32 	%f340, %f266, %f277, %p41;
	and.pred  	%p42, %p38, %p39;
	@%p42 bra 	$L__BB0_34;
	add.f32 	%f278, %f33, %f33;
	mov.b32 	%r145, %f278;
	and.b32  	%r146, %r145, 2147483647;
	mov.b32 	%f340, %r146;
	bra.uni 	$L__BB0_34;
$L__BB0_33:
	mov.f32 	%f279, 0f40000000;
	add.rn.f32 	%f340, %f33, %f279;
$L__BB0_34:
	add.f32 	%f338, %f338, %f340;
$L__BB0_35:
	setp.lt.s32 	%p43, %r72, 1;
	div.rn.f32 	%f280, %f338, %f14;
	sqrt.rn.f32 	%f41, %f280;
	@%p43 bra 	$L__BB0_91;
	add.s32 	%r148, %r72, -1;
	and.b32  	%r33, %r72, 7;
	setp.lt.u32 	%p44, %r148, 7;
	mov.b32 	%r232, 0;
	@%p44 bra 	$L__BB0_63;
	and.b32  	%r232, %r72, 2147483640;
	neg.s32 	%r230, %r232;
	mad.lo.s32 	%r229, %r72, 7, %r3;
	shl.b32 	%r37, %r72, 3;
	mad.lo.s32 	%r228, %r72, 6, %r3;
	mad.lo.s32 	%r227, %r72, 5, %r3;
	shl.b32 	%r149, %r72, 2;
	add.s32 	%r226, %r3, %r149;
	mad.lo.s32 	%r225, %r72, 3, %r3;
	shl.b32 	%r150, %r72, 1;
	add.s32 	%r224, %r3, %r150;
	add.s32 	%r151, %r2, %r72;
	add.s32 	%r222, %r151, %r1;
	mov.u32 	%r223, %r3;
$L__BB0_38:
	.pragma "nounroll";
	setp.neu.f32 	%p45, %f41, 0f00000000;
	@%p45 bra 	$L__BB0_40;
	mul.wide.s32 	%rd50, %r223, 4;
	add.s64 	%rd51, %rd1, %rd50;
	mov.b32 	%r154, 0;
	st.global.u32 	[%rd51], %r154;
	bra.uni 	$L__BB0_41;
$L__BB0_40:
	mul.wide.s32 	%rd47, %r223, 4;
	add.s64 	%rd48, %rd2, %rd47;
	ld.global.u32 	%r152, [%rd48];
	cvt.rn.f32.s32 	%f281, %r152;
	sub.f32 	%f282, %f281, %f15;
	div.rn.f32 	%f283, %f282, %f41;
	cvt.rzi.s32.f32 	%r153, %f283;
	add.s64 	%rd49, %rd1, %rd47;
	st.global.u32 	[%rd49], %r153;
$L__BB0_41:
	setp.eq.f32 	%p46, %f41, 0f00000000;
	@%p46 bra 	$L__BB0_43;
	mul.wide.s32 	%rd52, %r222, 4;
	add.s64 	%rd53, %rd2, %rd52;
	ld.global.u32 	%r155, [%rd53];
	cvt.rn.f32.s32 	%f284, %r155;
	sub.f32 	%f285, %f284, %f15;
	div.rn.f32 	%f286, %f285, %f41;
	cvt.rzi.s32.f32 	%r156, %f286;
	add.s64 	%rd54, %rd1, %rd52;
	st.global.u32 	[%rd54], %r156;
	bra.uni 	$L__BB0_44;
$L__BB0_43:
	mul.wide.s32 	%rd55, %r222, 4;
	add.s64 	%rd56, %rd1, %rd55;
	mov.b32 	%r157, 0;
	st.global.u32 	[%rd56], %r157;
$L__BB0_44:
	setp.eq.f32 	%p47, %f41, 0f00000000;
	@%p47 bra 	$L__BB0_46;
	mul.wide.s32 	%rd57, %r224, 4;
	add.s64 	%rd58, %rd2, %rd57;
	ld.global.u32 	%r158, [%rd58];
	cvt.rn.f32.s32 	%f287, %r158;
	sub.f32 	%f288, %f287, %f15;
	div.rn.f32 	%f289, %f288, %f41;
	cvt.rzi.s32.f32 	%r159, %f289;
	add.s64 	%rd59, %rd1, %rd57;
	st.global.u32 	[%rd59], %r159;
	bra.uni 	$L__BB0_47;
$L__BB0_46:
	mul.wide.s32 	%rd60, %r224, 4;
	add.s64 	%rd61, %rd1, %rd60;
	mov.b32 	%r160, 0;
	st.global.u32 	[%rd61], %r160;
$L__BB0_47:
	setp.eq.f32 	%p48, %f41, 0f00000000;
	@%p48 bra 	$L__BB0_49;
	mul.wide.s32 	%rd62, %r225, 4;
	add.s64 	%rd63, %rd2, %rd62;
	ld.global.u32 	%r161, [%rd63];
	cvt.rn.f32.s32 	%f290, %r161;
	sub.f32 	%f291, %f290, %f15;
	div.rn.f32 	%f292, %f291, %f41;
	cvt.rzi.s32.f32 	%r162, %f292;
	add.s64 	%rd64, %rd1, %rd62;
	st.global.u32 	[%rd64], %r162;
	bra.uni 	$L__BB0_50;
$L__BB0_49:
	mul.wide.s32 	%rd65, %r225, 4;
	add.s64 	%rd66, %rd1, %rd65;
	mov.b32 	%r163, 0;
	st.global.u32 	[%rd66], %r163;
$L__BB0_50:
	setp.eq.f32 	%p49, %f41, 0f00000000;
	@%p49 bra 	$L__BB0_52;
	mul.wide.s32 	%rd67, %r226, 4;
	add.s64 	%rd68, %rd2, %rd67;
	ld.global.u32 	%r164, [%rd68];
	cvt.rn.f32.s32 	%f293, %r164;
	sub.f32 	%f294, %f293, %f15;
	div.rn.f32 	%f295, %f294, %f41;
	cvt.rzi.s32.f32 	%r165, %f295;
	add.s64 	%rd69, %rd1, %rd67;
	st.global.u32 	[%rd69], %r165;
	bra.uni 	$L__BB0_53;
$L__BB0_52:
	mul.wide.s32 	%rd70, %r226, 4;
	add.s64 	%rd71, %rd1, %rd70;
	mov.b32 	%r166, 0;
	st.global.u32 	[%rd71], %r166;
$L__BB0_53:
	setp.eq.f32 	%p50, %f41, 0f00000000;
	@%p50 bra 	$L__BB0_55;
	mul.wide.s32 	%rd72, %r227, 4;
	add.s64 	%rd73, %rd2, %rd72;
	ld.global.u32 	%r167, [%rd73];
	cvt.rn.f32.s32 	%f296, %r167;
	sub.f32 	%f297, %f296, %f15;
	div.rn.f32 	%f298, %f297, %f41;
	cvt.rzi.s32.f32 	%r168, %f298;
	add.s64 	%rd74, %rd1, %rd72;
	st.global.u32 	[%rd74], %r168;
	bra.uni 	$L__BB0_56;
$L__BB0_55:
	mul.wide.s32 	%rd75, %r227, 4;
	add.s64 	%rd76, %rd1, %rd75;
	mov.b32 	%r169, 0;
	st.global.u32 	[%rd76], %r169;
$L__BB0_56:
	setp.eq.f32 	%p51, %f41, 0f00000000;
	@%p51 bra 	$L__BB0_58;
	mul.wide.s32 	%rd77, %r228, 4;
	add.s64 	%rd78, %rd2, %rd77;
	ld.global.u32 	%r170, [%rd78];
	cvt.rn.f32.s32 	%f299, %r170;
	sub.f32 	%f300, %f299, %f15;
	div.rn.f32 	%f301, %f300, %f41;
	cvt.rzi.s32.f32 	%r171, %f301;
	add.s64 	%rd79, %rd1, %rd77;
	st.global.u32 	[%rd79], %r171;
	bra.uni 	$L__BB0_59;
$L__BB0_58:
	mul.wide.s32 	%rd80, %r228, 4;
	add.s64 	%rd81, %rd1, %rd80;
	mov.b32 	%r172, 0;
	st.global.u32 	[%rd81], %r172;
$L__BB0_59:
	setp.eq.f32 	%p52, %f41, 0f00000000;
	@%p52 bra 	$L__BB0_61;
	mul.wide.s32 	%rd82, %r229, 4;
	add.s64 	%rd83, %rd2, %rd82;
	ld.global.u32 	%r173, [%rd83];
	cvt.rn.f32.s32 	%f302, %r173;
	sub.f32 	%f303, %f302, %f15;
	div.rn.f32 	%f304, %f303, %f41;
	cvt.rzi.s32.f32 	%r174, %f304;
	add.s64 	%rd84, %rd1, %rd82;
	st.global.u32 	[%rd84], %r174;
	bra.uni 	$L__BB0_62;
$L__BB0_61:
	mul.wide.s32 	%rd85, %r229, 4;
	add.s64 	%rd86, %rd1, %rd85;
	mov.b32 	%r175, 0;
	st.global.u32 	[%rd86], %r175;
$L__BB0_62:
	add.s32 	%r230, %r230, 8;
	add.s32 	%r229, %r229, %r37;
	add.s32 	%r228, %r228, %r37;
	add.s32 	%r227, %r227, %r37;
	add.s32 	%r226, %r226, %r37;
	add.s32 	%r225, %r225, %r37;
	add.s32 	%r224, %r224, %r37;
	add.s32 	%r223, %r223, %r37;
	add.s32 	%r222, %r222, %r37;
	setp.ne.s32 	%p53, %r230, 0;
	@%p53 bra 	$L__BB0_38;
$L__BB0_63:
	setp.eq.s32 	%p54, %r33, 0;
	@%p54 bra 	$L__BB0_91;
	and.b32  	%r63, %r72, 3;
	setp.lt.u32 	%p55, %r33, 4;
	@%p55 bra 	$L__BB0_78;
	setp.eq.f32 	%p56, %f41, 0f00000000;
	@%p56 bra 	$L__BB0_67;
	mad.lo.s32 	%r176, %r232, %r72, %r3;
	mul.wide.s32 	%rd87, %r176, 4;
	add.s64 	%rd88, %rd2, %rd87;
	ld.global.u32 	%r177, [%rd88];
	cvt.rn.f32.s32 	%f305, %r177;
	sub.f32 	%f306, %f305, %f15;
	div.rn.f32 	%f307, %f306, %f41;
	cvt.rzi.s32.f32 	%r178, %f307;
	add.s64 	%rd89, %rd1, %rd87;
	st.global.u32 	[%rd89], %r178;
	bra.uni 	$L__BB0_68;
$L__BB0_67:
	mad.lo.s32 	%r179, %r232, %r72, %r3;
	mul.wide.s32 	%rd90, %r179, 4;
	add.s64 	%rd91, %rd1, %rd90;
	mov.b32 	%r180, 0;
	st.global.u32 	[%rd91], %r180;
$L__BB0_68:
	setp.eq.f32 	%p57, %f41, 0f00000000;
	add.s32 	%r64, %r232, 1;
	@%p57 bra 	$L__BB0_70;
	mad.lo.s32 	%r181, %r64, %r72, %r3;
	mul.wide.s32 	%rd92, %r181, 4;
	add.s64 	%rd93, %rd2, %rd92;
	ld.global.u32 	%r182, [%rd93];
	cvt.rn.f32.s32 	%f308, %r182;
	sub.f32 	%f309, %f308, %f15;
	div.rn.f32 	%f310, %f309, %f41;
	cvt.rzi.s32.f32 	%r183, %f310;
	add.s64 	%rd94, %rd1, %rd92;
	st.global.u32 	[%rd94], %r183;
	bra.uni 	$L__BB0_71;
$L__BB0_70:
	mad.lo.s32 	%r184, %r64, %r72, %r3;
	mul.wide.s32 	%rd95, %r184, 4;
	add.s64 	%rd96, %rd1, %rd95;
	mov.b32 	%r185, 0;
	st.global.u32 	[%rd96], %r185;
$L__BB0_71:
	setp.eq.f32 	%p58, %f41, 0f00000000;
	add.s32 	%r65, %r232, 2;
	@%p58 bra 	$L__BB0_73;
	mad.lo.s32 	%r186, %r65, %r72, %r3;
	mul.wide.s32 	%rd97, %r186, 4;
	add.s64 	%rd98, %rd2, %rd97;
	ld.global.u32 	%r187, [%rd98];
	cvt.rn.f32.s32 	%f311, %r187;
	sub.f32 	%f312, %f311, %f15;
	div.rn.f32 	%f313, %f312, %f41;
	cvt.rzi.s32.f32 	%r188, %f313;
	add.s64 	%rd99, %rd1, %rd97;
	st.global.u32 	[%rd99], %r188;
	bra.uni 	$L__BB0_74;
$L__BB0_73:
	mad.lo.s32 	%r189, %r65, %r72, %r3;
	mul.wide.s32 	%rd100, %r189, 4;
	add.s64 	%rd101, %rd1, %rd100;
	mov.b32 	%r190, 0;
	st.global.u32 	[%rd101], %r190;
$L__BB0_74:
	setp.eq.f32 	%p59, %f41, 0f00000000;
	add.s32 	%r66, %r232, 3;
	@%p59 bra 	$L__BB0_76;
	mad.lo.s32 	%r191, %r66, %r72, %r3;
	mul.wide.s32 	%rd102, %r191, 4;
	add.s64 	%rd103, %rd2, %rd102;
	ld.global.u32 	%r192, [%rd103];
	cvt.rn.f32.s32 	%f314, %r192;
	sub.f32 	%f315, %f314, %f15;
	div.rn.f32 	%f316, %f315, %f41;
	cvt.rzi.s32.f32 	%r193, %f316;
	add.s64 	%rd104, %rd1, %rd102;
	st.global.u32 	[%rd104], %r193;
	bra.uni 	$L__BB0_77;
$L__BB0_76:
	mad.lo.s32 	%r194, %r66, %r72, %r3;
	mul.wide.s32 	%rd105, %r194, 4;
	add.s64 	%rd106, %rd1, %rd105;
	mov.b32 	%r195, 0;
	st.global.u32 	[%rd106], %r195;
$L__BB0_77:
	add.s32 	%r232, %r232, 4;
$L__BB0_78:
	setp.eq.s32 	%p60, %r63, 0;
	@%p60 bra 	$L__BB0_91;
	setp.eq.s32 	%p61, %r63, 1;
	@%p61 bra 	$L__BB0_87;
	setp.eq.f32 	%p62, %f41, 0f00000000;
	@%p62 bra 	$L__BB0_82;
	mad.lo.s32 	%r196, %r232, %r72, %r3;
	mul.wide.s32 	%rd107, %r196, 4;
	add.s64 	%rd108, %rd2, %rd107;
	ld.global.u32 	%r197, [%rd108];
	cvt.rn.f32.s32 	%f317, %r197;
	sub.f32 	%f318, %f317, %f15;
	div.rn.f32 	%f319, %f318, %f41;
	cvt.rzi.s32.f32 	%r198, %f319;
	add.s64 	%rd109, %rd1, %rd107;
	st.global.u32 	[%rd109], %r198;
	bra.uni 	$L__BB0_83;
$L__BB0_82:
	mad.lo.s32 	%r199, %r232, %r72, %r3;
	mul.wide.s32 	%rd110, %r199, 4;
	add.s64 	%rd111, %rd1, %rd110;
	mov.b32 	%r200, 0;
	st.global.u32 	[%rd111], %r200;
$L__BB0_83:
	setp.eq.f32 	%p63, %f41, 0f00000000;
	add.s32 	%r69, %r232, 1;
	@%p63 bra 	$L__BB0_85;
	mad.lo.s32 	%r201, %r69, %r72, %r3;
	mul.wide.s32 	%rd112, %r201, 4;
	add.s64 	%rd113, %rd2, %rd112;
	ld.global.u32 	%r202, [%rd113];
	cvt.rn.f32.s32 	%f320, %r202;
	sub.f32 	%f321, %f320, %f15;
	div.rn.f32 	%f322, %f321, %f41;
	cvt.rzi.s32.f32 	%r203, %f322;
	add.s64 	%rd114, %rd1, %rd112;
	st.global.u32 	[%rd114], %r203;
	bra.uni 	$L__BB0_86;
$L__BB0_85:
	mad.lo.s32 	%r204, %r69, %r72, %r3;
	mul.wide.s32 	%rd115, %r204, 4;
	add.s64 	%rd116, %rd1, %rd115;
	mov.b32 	%r205, 0;
	st.global.u32 	[%rd116], %r205;
$L__BB0_86:
	add.s32 	%r232, %r232, 2;
$L__BB0_87:
	and.b32  	%r206, %r72, 1;
	setp.eq.b32 	%p64, %r206, 1;
	not.pred 	%p65, %p64;
	@%p65 bra 	$L__BB0_91;
	setp.eq.f32 	%p66, %f41, 0f00000000;
	@%p66 bra 	$L__BB0_90;
	mad.lo.s32 	%r207, %r232, %r72, %r3;
	mul.wide.s32 	%rd117, %r207, 4;
	add.s64 	%rd118, %rd2, %rd117;
	ld.global.u32 	%r208, [%rd118];
	cvt.rn.f32.s32 	%f323, %r208;
	sub.f32 	%f324, %f323, %f15;
	div.rn.f32 	%f325, %f324, %f41;
	cvt.rzi.s32.f32 	%r209, %f325;
	add.s64 	%rd119, %rd1, %rd117;
	st.global.u32 	[%rd119], %r209;
	bra.uni 	$L__BB0_91;
$L__BB0_90:
	mad.lo.s32 	%r210, %r232, %r72, %r3;
	mul.wide.s32 	%rd120, %r210, 4;
	add.s64 	%rd121, %rd1, %rd120;
	mov.b32 	%r211, 0;
	st.global.u32 	[%rd121], %r211;
$L__BB0_91:
	ret;

}


// ===== COMPILED SASS (sm_100) =====

	.target	sm_100

	.elftype	@"ET_EXEC"


//--------------------- .note.nv.tkinfo           --------------------------
	.section	.note.nv.tkinfo,"",@"SHT_NOTE"
	.sectionflags	@"SHF_NOTE_NV_TKINFO"
	.tkinfo
        /*0018*/ 	.word	0x00000002
        /*0030*/ 	.string	""
        /*0030*/ 	.string	"ptxas"
        /*0030*/ 	.string	"Cuda compilation tools, release 13.0, V13.0.88"
        /*0030*/ 	.string	"Build cuda_13.0.r13.0/compiler.36424714_0"
        /*0030*/ 	.string	"-arch sm_100 -m 64 "



//--------------------- .note.nv.cuinfo           --------------------------
	.section	.note.nv.cuinfo,"",@"SHT_NOTE"
	.sectionflags	@"SHF_NOTE_NV_CUINFO"
        /*0018*/ 	.short	0x0002
        /*001a*/ 	.short	0x0064
        /*001c*/ 	.short	0x0082
	.zero		2


//--------------------- .nv.info                  --------------------------
	.section	.nv.info,"",@"SHT_CUDA_INFO"
	.align	4


	//----- nvinfo : EIATTR_REGCOUNT
	.align		4
        /*0000*/ 	.byte	0x04, 0x2f
        /*0002*/ 	.short	(.L_1 - .L_0)
	.align		4
.L_0:
        /*0004*/ 	.word	index@(_Z14gpu_matrixNormPiS_i)
        /*0008*/ 	.word	0x00000020


	//----- nvinfo : EIATTR_FRAME_SIZE
	.align		4
.L_1:
        /*000c*/ 	.byte	0x04, 0x11
        /*000e*/ 	.short	(.L_3 - .L_2)
	.align		4
.L_2:
        /*0010*/ 	.word	index@($__internal_1_$__cuda_sm3x_div_rn_noftz_f32_slowpath)
        /*0014*/ 	.word	0x00000000


	//----- nvinfo : EIATTR_FRAME_SIZE
	.align		4
.L_3:
        /*0018*/ 	.byte	0x04, 0x11
        /*001a*/ 	.short	(.L_5 - .L_4)
	.align		4
.L_4:
        /*001c*/ 	.word	index@($__internal_0_$__cuda_sm20_sqrt_rn_f32_slowpath)
        /*0020*/ 	.word	0x00000000


	//----- nvinfo : EIATTR_FRAME_SIZE
	.align		4
.L_5:
        /*0024*/ 	.byte	0x04, 0x11
        /*0026*/ 	.short	(.L_7 - .L_6)
	.align		4
.L_6:
        /*0028*/ 	.word	index@(_Z14gpu_matrixNormPiS_i)
        /*002c*/ 	.word	0x00000000


	//----- nvinfo : EIATTR_MIN_STACK_SIZE
	.align		4
.L_7:
        /*0030*/ 	.byte	0x04, 0x12
        /*0032*/ 	.short	(.L_9 - .L_8)
	.align		4
.L_8:
        /*0034*/ 	.word	index@(_Z14gpu_matrixNormPiS_i)
        /*0038*/ 	.word	0x00000000
.L_9:


//--------------------- .nv.compat                --------------------------
	.section	.nv.compat,"",@"SHT_CUDA_COMPAT_INFO"
	.align	4
        /*0000*/ 	.byte	0x02, 0x09, 0x00, 0x00, 0x02, 0x02, 0x01, 0x00, 0x02, 0x05, 0x05, 0x00, 0x03, 0x07, 0x01, 0x01
        /*0010*/ 	.byte	0x02, 0x03, 0x00, 0x00, 0x02, 0x06, 0x01, 0x00, 0x04, 0x0b, 0x08, 0x00, 0x01, 0x00, 0x00, 0x00
        /*0020*/ 	.byte	0x00, 0x00, 0x00, 0x00


//--------------------- .nv.info._Z14gpu_matrixNormPiS_i --------------------------
	.section	.nv.info._Z14gpu_matrixNormPiS_i,"",@"SHT_CUDA_INFO"
	.sectionflags	@""
	.align	4


	//----- nvinfo : EIATTR_CUDA_API_VERSION
	.align		4
        /*0000*/ 	.byte	0x04, 0x37
        /*0002*/ 	.short	(.L_11 - .L_10)
.L_10:
        /*0004*/ 	.word	0x00000082


	//----- nvinfo : EIATTR_KPARAM_INFO
	.align		4
.L_11:
        /*0008*/ 	.byte	0x04, 0x17
        /*000a*/ 	.short	(.L_13 - .L_12)
.L_12:
        /*000c*/ 	.word	0x00000000
        /*0010*/ 	.short	0x0002
        /*0012*/ 	.short	0x0010
        /*0014*/ 	.byte	0x00, 0xf0, 0x11, 0x00


	//----- nvinfo : EIATTR_KPARAM_INFO
	.align		4
.L_13:
        /*0018*/ 	.byte	0x04, 0x17
        /*001a*/ 	.short	(.L_15 - .L_14)
.L_14:
        /*001c*/ 	.word	0x00000000
        /*0020*/ 	.short	0x0001
        /*0022*/ 	.short	0x0008
        /*0024*/ 	.byte	0x00, 0xf5, 0x21, 0x00


	//----- nvinfo : EIATTR_KPARAM_INFO
	.align		4
.L_15:
        /*0028*/ 	.byte	0x04, 0x17
        /*002a*/ 	.short	(.L_17 - .L_16)
.L_16:
        /*002c*/ 	.word	0x00000000
        /*0030*/ 	.short	0x0000
        /*0032*/ 	.short	0x0000
        /*0034*/ 	.byte	0x00, 0xf5, 0x21, 0x00


	//----- nvinfo : EIATTR_SPARSE_MMA_MASK
	.align		4
.L_17:
        /*0038*/ 	.byte	0x03, 0x50
        /*003a*/ 	.short	0x0000


	//----- nvinfo : EIATTR_MAXREG_COUNT
	.align		4
        /*003c*/ 	.byte	0x03, 0x1b
        /*003e*/ 	.short	0x00ff


	//----- nvinfo : EIATTR_MERCURY_ISA_VERSION
	.align		4
        /*0040*/ 	.byte	0x03, 0x5f
        /*0042*/ 	.short	0x0101


	//----- nvinfo : EIATTR_VRC_CTA_INIT_COUNT
	.align		4
        /*0044*/ 	.byte	0x02, 0x4a
	.zero		1
	.zero		1


	//----- nvinfo : EIATTR_EXIT_INSTR_OFFSETS
	.align		4
        /*0048*/ 	.byte	0x04, 0x1c
        /*004a*/ 	.short	(.L_19 - .L_18)


	//   ....[0]....
.L_18:
        /*004c*/ 	.word	0x00000080


	//   ....[1]....
        /*0050*/ 	.word	0x00001d10


	//   ....[2]....
        /*0054*/ 	.word	0x00002da0


	//   ....[3]....
        /*0058*/ 	.word	0x000036e0


	//   ....[4]....
        /*005c*/ 	.word	0x00003bd0


	//   ....[5]....
        /*0060*/ 	.word	0x00003d70


	//   ....[6]....
        /*0064*/ 	.word	0x00003dc0


	//----- nvinfo : EIATTR_CRS_STACK_SIZE
	.align		4
.L_19:
        /*0068*/ 	.byte	0x04, 0x1e
        /*006a*/ 	.short	(.L_21 - .L_20)
.L_20:
        /*006c*/ 	.word	0x00000000


	//----- nvinfo : EIATTR_CBANK_PARAM_SIZE
	.align		4
.L_21:
        /*0070*/ 	.byte	0x03, 0x19
        /*0072*/ 	.short	0x0014


	//----- nvinfo : EIATTR_PARAM_CBANK
	.align		4
        /*0074*/ 	.byte	0x04, 0x0a
        /*0076*/ 	.short	(.L_23 - .L_22)
	.align		4
.L_22:
        /*0078*/ 	.word	index@(.nv.constant0._Z14gpu_matrixNormPiS_i)
        /*007c*/ 	.short	0x0380
        /*007e*/ 	.short	0x0014


	//----- nvinfo : EIATTR_SW_WAR
	.align		4
.L_23:
        /*0080*/ 	.byte	0x04, 0x36
        /*0082*/ 	.short	(.L_25 - .L_24)
.L_24:
        /*0084*/ 	.word	0x00000008
.L_25:


//--------------------- .nv.callgraph             --------------------------
	.section	.nv.callgraph,"",@"SHT_CUDA_CALLGRAPH"
	.align	4
	.sectionentsize	8
	.align		4
        /*0000*/ 	.word	0x00000000
	.align		4
        /*0004*/ 	.word	0xffffffff
	.align		4
        /*0008*/ 	.word	0x00000000
	.align		4
        /*000c*/ 	.word	0xfffffffe
	.align		4
        /*0010*/ 	.word	0x00000000
	.align		4
        /*0014*/ 	.word	0xfffffffd
	.align		4
        /*0018*/ 	.word	0x00000000
	.align		4
        /*001c*/ 	.word	0xfffffffc


//--------------------- .text._Z14gpu_matrixNormPiS_i --------------------------
	.section	.text._Z14gpu_matrixNormPiS_i,"ax",@progbits
	.align	128
        .global         _Z14gpu_matrixNormPiS_i
        .type           _Z14gpu_matrixNormPiS_i,@function
        .size           _Z14gpu_matrixNormPiS_i,(.L_x_114 - _Z14gpu_matrixNormPiS_i)
        .other          _Z14gpu_matrixNormPiS_i,@"STO_CUDA_ENTRY STV_DEFAULT"
_Z14gpu_matrixNormPiS_i:
.text._Z14gpu_matrixNormPiS_i:
[----:B------:R-:W-:Y:S01]  /*0000*/  LDC R1, c[0x0][0x37c] ;  /* 0x0000df00ff017b82 */ /* 0x000fe20000000800 */
[----:B------:R-:W0:Y:S07]  /*0010*/  S2R R9, SR_TID.X ;  /* 0x0000000000097919 */ /* 0x000e2e0000002100 */
[----:B------:R-:W1:Y:S01]  /*0020*/  S2UR UR4, SR_CTAID.X ;  /* 0x00000000000479c3 */ /* 0x000e620000002500 */
[----:B------:R-:W1:Y:S07]  /*0030*/  LDCU UR5, c[0x0][0x360] ;  /* 0x00006c00ff0577ac */ /* 0x000e6e0008000800 */
[----:B------:R-:W2:Y:S01]  /*0040*/  LDC R3, c[0x0][0x390] ;  /* 0x0000e400ff037b82 */ /* 0x000ea20000000800 */
[----:B-1----:R-:W-:-:S06]  /*0050*/  UIMAD UR4, UR4, UR5, URZ ;  /* 0x00000005040472a4 */ /* 0x002fcc000f8e02ff */
[----:B0-----:R-:W-:-:S04]  /*0060*/  IADD3 R4, PT, PT, R9, UR4, RZ ;  /* 0x0000000409047c10 */ /* 0x001fc8000fffe0ff */
[----:B--2---:R-:W-:-:S13]  /*0070*/  ISETP.GE.AND P0, PT, R4, R3, PT ;  /* 0x000000030400720c */ /* 0x004fda0003f06270 */
[----:B------:R-:W-:Y:S05]  /*0080*/  @P0 EXIT ;  /* 0x000000000000094d */ /* 0x000fea0003800000 */
[----:B------:R-:W-:Y:S01]  /*0090*/  ISETP.GE.AND P2, PT, R3, 0x1, PT ;  /* 0x000000010300780c */ /* 0x000fe20003f46270 */
[----:B------:R-:W0:Y:S01]  /*00a0*/  LDCU.64 UR6, c[0x0][0x358] ;  /* 0x00006b00ff0677ac */ /* 0x000e220008000a00 */
[----:B------:R-:W-:-:S11]  /*00b0*/  HFMA2 R0, -RZ, RZ, 0, 0 ;  /* 0x00000000ff007431 */ /* 0x000fd600000001ff */
[----:B------:R-:W-:Y:S05]  /*00c0*/  @!P2 BRA `(.L_x_0) ;  /* 0x000000080070a947 */ /* 0x000fea0003800000 */
[C---:B------:R-:W-:Y:S02]  /*00d0*/  IADD3 R0, PT, PT, R3.reuse, -0x1, RZ ;  /* 0xffffffff03007810 */ /* 0x040fe40007ffe0ff */
[----:B------:R-:W-:Y:S02]  /*00e0*/  LOP3.LUT R2, R3, 0xf, RZ, 0xc0, !PT ;  /* 0x0000000f03027812 */ /* 0x000fe400078ec0ff */
[----:B------:R-:W-:Y:S02]  /*00f0*/  ISETP.GE.U32.AND P0, PT, R0, 0xf, PT ;  /* 0x0000000f0000780c */ /* 0x000fe40003f06070 */
[----:B------:R-:W-:Y:S02]  /*0100*/  ISETP.NE.AND P1, PT, R2, RZ, PT ;  /* 0x000000ff0200720c */ /* 0x000fe40003f25270 */
[----:B------:R-:W-:Y:S02]  /*0110*/  MOV R5, RZ ;  /* 0x000000ff00057202 */ /* 0x000fe40000000f00 */
[----:B------:R-:W-:-:S07]  /*0120*/  MOV R0, RZ ;  /* 0x000000ff00007202 */ /* 0x000fce0000000f00 */
[----:B------:R-:W-:Y:S05]  /*0130*/  @!P0 BRA `(.L_x_1) ;  /* 0x0000000400248947 */ /* 0x000fea0003800000 */
[----:B------:R-:W-:Y:S02]  /*0140*/  LOP3.LUT R5, R3, 0x7ffffff0, RZ, 0xc0, !PT ;  /* 0x7ffffff003057812 */ /* 0x000fe400078ec0ff */
[----:B------:R-:W-:Y:S02]  /*0150*/  MOV R0, RZ ;  /* 0x000000ff00007202 */ /* 0x000fe40000000f00 */
[----:B------:R-:W-:Y:S02]  /*0160*/  MOV R6, R4 ;  /* 0x0000000400067202 */ /* 0x000fe40000000f00 */
[----:B------:R-:W-:-:S07]  /*0170*/  IADD3 R8, PT, PT, -R5, RZ, RZ ;  /* 0x000000ff05087210 */ /* 0x000fce0007ffe1ff */
.L_x_2:
[----:B------:R-:W1:Y:S02]  /*0180*/  LDC.64 R12, c[0x0][0x380] ;  /* 0x0000e000ff0c7b82 */ /* 0x000e640000000a00 */
[----:B-1----:R-:W-:-:S05]  /*0190*/  IMAD.WIDE R12, R6, 0x4, R12 ;  /* 0x00000004060c7825 */ /* 0x002fca00078e020c */
[----:B0-----:R0:W2:Y:S01]  /*01a0*/  LDG.E R7, desc[UR6][R12.64] ;  /* 0x000000060c077981 */ /* 0x0010a2000c1e1900 */
[----:B------:R-:W-:-:S04]  /*01b0*/  IMAD.WIDE.U32 R10, R3, 0x4, R12 ;  /* 0x00000004030a7825 */ /* 0x000fc800078e000c */
[C---:B------:R-:W-:Y:S02]  /*01c0*/  IMAD.WIDE.U32 R28, R3.reuse, 0x4, R10 ;  /* 0x00000004031c7825 */ /* 0x040fe400078e000a */
[----:B------:R-:W3:Y:S02]  /*01d0*/  LDG.E R10, desc[UR6][R10.64] ;  /* 0x000000060a0a7981 */ /* 0x000ee4000c1e1900 */
[C---:B------:R-:W-:Y:S02]  /*01e0*/  IMAD.WIDE.U32 R26, R3.reuse, 0x4, R28 ;  /* 0x00000004031a7825 */ /* 0x040fe400078e001c */
[----:B------:R-:W4:Y:S02]  /*01f0*/  LDG.E R28, desc[UR6][R28.64] ;  /* 0x000000061c1c7981 */ /* 0x000f24000c1e1900 */
[C---:B------:R-:W-:Y:S02]  /*0200*/  IMAD.WIDE.U32 R24, R3.reuse, 0x4, R26 ;  /* 0x0000000403187825 */ /* 0x040fe400078e001a */
[----:B------:R-:W5:Y:S02]  /*0210*/  LDG.E R27, desc[UR6][R26.64] ;  /* 0x000000061a1b7981 */ /* 0x000f64000c1e1900 */
[----:B------:R-:W-:-:S05]  /*0220*/  IMAD.WIDE.U32 R20, R3, 0x4, R24 ;  /* 0x0000000403147825 */ /* 0x000fca00078e0018 */
[----:B------:R-:W5:Y:S01]  /*0230*/  LDG.E R23, desc[UR6][R20.64] ;  /* 0x0000000614177981 */ /* 0x000f62000c1e1900 */
[----:B0-----:R-:W-:-:S03]  /*0240*/  IMAD.WIDE.U32 R12, R3, 0x4, R20 ;  /* 0x00000004030c7825 */ /* 0x001fc600078e0014 */
[----:B------:R-:W5:Y:S01]  /*0250*/  LDG.E R26, desc[UR6][R24.64] ;  /* 0x00000006181a7981 */ /* 0x000f62000c1e1900 */
[----:B------:R-:W-:-:S03]  /*0260*/  IMAD.WIDE.U32 R18, R3, 0x4, R12 ;  /* 0x0000000403127825 */ /* 0x000fc600078e000c */
[----:B------:R0:W5:Y:S04]  /*0270*/  LDG.E R22, desc[UR6][R12.64] ;  /* 0x000000060c167981 */ /* 0x000168000c1e1900 */
[----:B------:R1:W5:Y:S01]  /*0280*/  LDG.E R11, desc[UR6][R18.64] ;  /* 0x00000006120b7981 */ /* 0x000362000c1e1900 */
[----:B------:R-:W-:-:S04]  /*0290*/  IMAD.WIDE.U32 R14, R3, 0x4, R18 ;  /* 0x00000004030e7825 */ /* 0x000fc800078e0012 */
[C---:B------:R-:W-:Y:S02]  /*02a0*/  IMAD.WIDE.U32 R16, R3.reuse, 0x4, R14 ;  /* 0x0000000403107825 */ /* 0x040fe400078e000e */
[----:B------:R-:W5:Y:S02]  /*02b0*/  LDG.E R14, desc[UR6][R14.64] ;  /* 0x000000060e0e7981 */ /* 0x000f64000c1e1900 */
[C---:B0-----:R-:W-:Y:S02]  /*02c0*/  IMAD.WIDE.U32 R12, R3.reuse, 0x4, R16 ;  /* 0x00000004030c7825 */ /* 0x041fe400078e0010 */
[----:B------:R-:W5:Y:S02]  /*02d0*/  LDG.E R16, desc[UR6][R16.64] ;  /* 0x0000000610107981 */ /* 0x000f64000c1e1900 */
[C---:B-1----:R-:W-:Y:S02]  /*02e0*/  IMAD.WIDE.U32 R18, R3.reuse, 0x4, R12 ;  /* 0x0000000403127825 */ /* 0x042fe400078e000c */
[----:B------:R0:W5:Y:S04]  /*02f0*/  LDG.E R29, desc[UR6][R12.64] ;  /* 0x000000060c1d7981 */ /* 0x000168000c1e1900 */
[----:B------:R1:W5:Y:S01]  /*0300*/  LDG.E R15, desc[UR6][R18.64] ;  /* 0x00000006120f7981 */ /* 0x000362000c1e1900 */
[----:B------:R-:W-:-:S04]  /*0310*/  IMAD.WIDE.U32 R20, R3, 0x4, R18 ;  /* 0x0000000403147825 */ /* 0x000fc800078e0012 */
[C---:B------:R-:W-:Y:S02]  /*0320*/  IMAD.WIDE.U32 R24, R3.reuse, 0x4, R20 ;  /* 0x0000000403187825 */ /* 0x040fe400078e0014 */
[----:B------:R5:W5:Y:S02]  /*0330*/  LDG.E R20, desc[UR6][R20.64] ;  /* 0x0000000614147981 */ /* 0x000b64000c1e1900 */
[C---:B0-----:R-:W-:Y:S02]  /*0340*/  IMAD.WIDE.U32 R12, R3.reuse, 0x4, R24 ;  /* 0x00000004030c7825 */ /* 0x041fe400078e0018 */
[----:B------:R-:W5:Y:S02]  /*0350*/  LDG.E R24, desc[UR6][R24.64] ;  /* 0x0000000618187981 */ /* 0x000f64000c1e1900 */
[----:B-1----:R-:W-:Y:S02]  /*0360*/  IMAD.WIDE.U32 R18, R3, 0x4, R12 ;  /* 0x0000000403127825 */ /* 0x002fe400078e000c */
[----:B------:R-:W5:Y:S04]  /*0370*/  LDG.E R17, desc[UR6][R12.64] ;  /* 0x000000060c117981 */ /* 0x000f68000c1e1900 */
[----:B------:R-:W5:Y:S01]  /*0380*/  LDG.E R18, desc[UR6][R18.64] ;  /* 0x0000000612127981 */ /* 0x000f62000c1e1900 */
[----:B------:R-:W-:-:S04]  /*0390*/  IADD3 R8, PT, PT, R8, 0x10, RZ ;  /* 0x0000001008087810 */ /* 0x000fc80007ffe0ff */
[----:B------:R-:W-:Y:S02]  /*03a0*/  ISETP.NE.AND P0, PT, R8, RZ, PT ;  /* 0x000000ff0800720c */ /* 0x000fe40003f05270 */
[----:B------:R-:W-:Y:S02]  /*03b0*/  LEA R6, R3, R6, 0x4 ;  /* 0x0000000603067211 */ /* 0x000fe400078e20ff */
[----:B--2---:R-:W-:-:S05]  /*03c0*/  I2FP.F32.S32 R7, R7 ;  /* 0x0000000700077245 */ /* 0x004fca0000201400 */
[----:B------:R-:W-:Y:S01]  /*03d0*/  FADD R7, R7, R0 ;  /* 0x0000000007077221 */ /* 0x000fe20000000000 */
[----:B---3--:R-:W-:-:S05]  /*03e0*/  I2FP.F32.S32 R10, R10 ;  /* 0x0000000a000a7245 */ /* 0x008fca0000201400 */
[----:B------:R-:W-:Y:S01]  /*03f0*/  FADD R7, R7, R10 ;  /* 0x0000000a07077221 */ /* 0x000fe20000000000 */
[----:B----4-:R-:W-:-:S05]  /*0400*/  I2FP.F32.S32 R28, R28 ;  /* 0x0000001c001c7245 */ /* 0x010fca0000201400 */
[----:B------:R-:W-:Y:S01]  /*0410*/  FADD R7, R7, R28 ;  /* 0x0000001c07077221 */ /* 0x000fe20000000000 */
[----:B-----5:R-:W-:-:S05]  /*0420*/  I2FP.F32.S32 R0, R27 ;  /* 0x0000001b00007245 */ /* 0x020fca0000201400 */
[----:B------:R-:W-:Y:S01]  /*0430*/  FADD R0, R7, R0 ;  /* 0x0000000007007221 */ /* 0x000fe20000000000 */
[----:B------:R-:W-:Y:S02]  /*0440*/  I2FP.F32.S32 R23, R23 ;  /* 0x0000001700177245 */ /* 0x000fe40000201400 */
[----:B------:R-:W-:-:S05]  /*0450*/  I2FP.F32.S32 R21, R26 ;  /* 0x0000001a00157245 */ /* 0x000fca0000201400 */
[----:B------:R-:W-:Y:S01]  /*0460*/  FADD R0, R0, R21 ;  /* 0x0000001500007221 */ /* 0x000fe20000000000 */
[----:B------:R-:W-:-:S03]  /*0470*/  I2FP.F32.S32 R7, R22 ;  /* 0x0000001600077245 */ /* 0x000fc60000201400 */
[----:B------:R-:W-:Y:S01]  /*0480*/  FADD R0, R0, R23 ;  /* 0x0000001700007221 */ /* 0x000fe20000000000 */
[----:B------:R-:W-:-:S03]  /*0490*/  I2FP.F32.S32 R11, R11 ;  /* 0x0000000b000b7245 */ /* 0x000fc60000201400 */
[----:B------:R-:W-:Y:S01]  /*04a0*/  FADD R0, R0, R7 ;  /* 0x0000000700007221 */ /* 0x000fe20000000000 */
[----:B------:R-:W-:-:S03]  /*04b0*/  I2FP.F32.S32 R7, R14 ;  /* 0x0000000e00077245 */ /* 0x000fc60000201400 */
[----:B------:R-:W-:-:S04]  /*04c0*/  FADD R0, R0, R11 ;  /* 0x0000000b00007221 */ /* 0x000fc80000000000 */
[----:B------:R-:W-:Y:S01]  /*04d0*/  FADD R0, R0, R7 ;  /* 0x0000000700007221 */ /* 0x000fe20000000000 */
[----:B------:R-:W-:Y:S02]  /*04e0*/  I2FP.F32.S32 R11, R16 ;  /* 0x00000010000b7245 */ /* 0x000fe40000201400 */
[----:B------:R-:W-:-:S03]  /*04f0*/  I2FP.F32.S32 R29, R29 ;  /* 0x0000001d001d7245 */ /* 0x000fc60000201400 */
[----:B------:R-:W-:Y:S01]  /*0500*/  FADD R0, R0, R11 ;  /* 0x0000000b00007221 */ /* 0x000fe20000000000 */
[----:B------:R-:W-:-:S03]  /*0510*/  I2FP.F32.S32 R15, R15 ;  /* 0x0000000f000f7245 */ /* 0x000fc60000201400 */
[----:B------:R-:W-:-:S04]  /*0520*/  FADD R0, R0, R29 ;  /* 0x0000001d00007221 */ /* 0x000fc80000000000 */
[----:B------:R-:W-:Y:S01]  /*0530*/  FADD R0, R0, R15 ;  /* 0x0000000f00007221 */ /* 0x000fe20000000000 */
[----:B------:R-:W-:-:S05]  /*0540*/  I2FP.F32.S32 R7, R20 ;  /* 0x0000001400077245 */ /* 0x000fca0000201400 */
[----:B------:R-:W-:Y:S01]  /*0550*/  FADD R0, R0, R7 ;  /* 0x0000000700007221 */ /* 0x000fe20000000000 */
[----:B------:R-:W-:Y:S02]  /*0560*/  I2FP.F32.S32 R11, R24 ;  /* 0x00000018000b7245 */ /* 0x000fe40000201400 */
[----:B------:R-:W-:-:S03]  /*0570*/  I2FP.F32.S32 R17, R17 ;  /* 0x0000001100117245 */ /* 0x000fc60000201400 */
[----:B------:R-:W-:Y:S01]  /*0580*/  FADD R0, R0, R11 ;  /* 0x0000000b00007221 */ /* 0x000fe20000000000 */
[----:B------:R-:W-:-:S03]  /*0590*/  I2FP.F32.S32 R7, R18 ;  /* 0x0000001200077245 */ /* 0x000fc60000201400 */
[----:B------:R-:W-:-:S04]  /*05a0*/  FADD R0, R0, R17 ;  /* 0x0000001100007221 */ /* 0x000fc80000000000 */
[----:B------:R-:W-:Y:S01]  /*05b0*/  FADD R0, R0, R7 ;  /* 0x0000000700007221 */ /* 0x000fe20000000000 */
[----:B------:R-:W-:Y:S06]  /*05c0*/  @P0 BRA `(.L_x_2) ;  /* 0xfffffff800ec0947 */ /* 0x000fec000383ffff */
.L_x_1:
[----:B------:R-:W-:Y:S05]  /*05d0*/  @!P1 BRA `(.L_x_0) ;  /* 0x00000004002c9947 */ /* 0x000fea0003800000 */
[----:B------:R-:W-:Y:S02]  /*05e0*/  ISETP.GE.U32.AND P0, PT, R2, 0x8, PT ;  /* 0x000000080200780c */ /* 0x000fe40003f06070 */
[----:B------:R-:W-:-:S04]  /*05f0*/  LOP3.LUT R8, R3, 0x7, RZ, 0xc0, !PT ;  /* 0x0000000703087812 */ /* 0x000fc800078ec0ff */
[----:B------:R-:W-:-:S07]  /*0600*/  ISETP.NE.AND P1, PT, R8, RZ, PT ;  /* 0x000000ff0800720c */ /* 0x000fce0003f25270 */
[----:B------:R-:W-:Y:S06]  /*0610*/  @!P0 BRA `(.L_x_3) ;  /* 0x00000000008c8947 */ /* 0x000fec0003800000 */
[----:B------:R-:W1:Y:S01]  /*0620*/  LDC.64 R16, c[0x0][0x380] ;  /* 0x0000e000ff107b82 */ /* 0x000e620000000a00 */
[----:B------:R-:W-:-:S04]  /*0630*/  IMAD R7, R5, R3, R4 ;  /* 0x0000000305077224 */ /* 0x000fc800078e0204 */
[----:B-1----:R-:W-:-:S04]  /*0640*/  IMAD.WIDE R16, R7, 0x4, R16 ;  /* 0x0000000407107825 */ /* 0x002fc800078e0210 */
[C---:B------:R-:W-:Y:S02]  /*0650*/  IMAD.WIDE.U32 R18, R3.reuse, 0x4, R16 ;  /* 0x0000000403127825 */ /* 0x040fe400078e0010 */
[----:B0-----:R-:W2:Y:S02]  /*0660*/  LDG.E R16, desc[UR6][R16.64] ;  /* 0x0000000610107981 */ /* 0x001ea4000c1e1900 */
[C---:B------:R-:W-:Y:S02]  /*0670*/  IMAD.WIDE.U32 R20, R3.reuse, 0x4, R18 ;  /* 0x0000000403147825 */ /* 0x040fe400078e0012 */
[----:B------:R-:W3:Y:S02]  /*0680*/  LDG.E R18, desc[UR6][R18.64] ;  /* 0x0000000612127981 */ /* 0x000ee4000c1e1900 */
[C---:B------:R-:W-:Y:S02]  /*0690*/  IMAD.WIDE.U32 R6, R3.reuse, 0x4, R20 ;  /* 0x0000000403067825 */ /* 0x040fe400078e0014 */
[----:B------:R-:W4:Y:S02]  /*06a0*/  LDG.E R20, desc[UR6][R20.64] ;  /* 0x0000000614147981 */ /* 0x000f24000c1e1900 */
[----:B------:R-:W-:-:S02]  /*06b0*/  IMAD.WIDE.U32 R22, R3, 0x4, R6 ;  /* 0x0000000403167825 */ /* 0x000fc400078e0006 */
[----:B------:R-:W5:Y:S02]  /*06c0*/  LDG.E R6, desc[UR6][R6.64] ;  /* 0x0000000606067981 */ /* 0x000f64000c1e1900 */
[C---:B------:R-:W-:Y:S02]  /*06d0*/  IMAD.WIDE.U32 R10, R3.reuse, 0x4, R22 ;  /* 0x00000004030a7825 */ /* 0x040fe400078e0016 */
[----:B------:R-:W5:Y:S02]  /*06e0*/  LDG.E R22, desc[UR6][R22.64] ;  /* 0x0000000616167981 */ /* 0x000f64000c1e1900 */
[C---:B------:R-:W-:Y:S02]  /*06f0*/  IMAD.WIDE.U32 R12, R3.reuse, 0x4, R10 ;  /* 0x00000004030c7825 */ /* 0x040fe400078e000a */
[----:B------:R-:W5:Y:S02]  /*0700*/  LDG.E R10, desc[UR6][R10.64] ;  /* 0x000000060a0a7981 */ /* 0x000f64000c1e1900 */
[----:B------:R-:W-:-:S02]  /*0710*/  IMAD.WIDE.U32 R14, R3, 0x4, R12 ;  /* 0x00000004030e7825 */ /* 0x000fc400078e000c */
[----:B------:R-:W5:Y:S04]  /*0720*/  LDG.E R12, desc[UR6][R12.64] ;  /* 0x000000060c0c7981 */ /* 0x000f68000c1e1900 */
[----:B------:R-:W5:Y:S01]  /*0730*/  LDG.E R14, desc[UR6][R14.64] ;  /* 0x000000060e0e7981 */ /* 0x000f62000c1e1900 */
[----:B------:R-:W-:Y:S02]  /*0740*/  IADD3 R5, PT, PT, R5, 0x8, RZ ;  /* 0x0000000805057810 */ /* 0x000fe40007ffe0ff */
        /* <DEDUP_REMOVED lines=8> */
[----:B------:R-:W-:-:S05]  /*07d0*/  I2FP.F32.S32 R7, R22 ;  /* 0x0000001600077245 */ /* 0x000fca0000201400 */
[----:B------:R-:W-:Y:S01]  /*07e0*/  FADD R6, R6, R7 ;  /* 0x0000000706067221 */ /* 0x000fe20000000000 */
[----:B------:R-:W-:-:S05]  /*07f0*/  I2FP.F32.S32 R11, R10 ;  /* 0x0000000a000b7245 */ /* 0x000fca0000201400 */
[----:B------:R-:W-:Y:S01]  /*0800*/  FADD R6, R6, R11 ;  /* 0x0000000b06067221 */ /* 0x000fe20000000000 */
[----:B------:R-:W-:Y:S02]  /*0810*/  I2FP.F32.S32 R7, R12 ;  /* 0x0000000c00077245 */ /* 0x000fe40000201400 */
[----:B------:R-:W-:-:S03]  /*0820*/  I2FP.F32.S32 R11, R14 ;  /* 0x0000000e000b7245 */ /* 0x000fc60000201400 */
[----:B------:R-:W-:-:S04]  /*0830*/  FADD R6, R6, R7 ;  /* 0x0000000706067221 */ /* 0x000fc80000000000 */
[----:B------:R-:W-:-:S07]  /*0840*/  FADD R0, R6, R11 ;  /* 0x0000000b06007221 */ /* 0x000fce0000000000 */
.L_x_3:
        /* <DEDUP_REMOVED lines=12> */
[----:B------:R-:W-:Y:S02]  /*0910*/  IMAD.WIDE.U32 R14, R3, 0x4, R12 ;  /* 0x00000004030e7825 */ /* 0x000fe400078e000c */
[----:B------:R-:W4:Y:S04]  /*0920*/  LDG.E R12, desc[UR6][R12.64] ;  /* 0x000000060c0c7981 */ /* 0x000f28000c1e1900 */
[----:B------:R-:W5:Y:S01]  /*0930*/  LDG.E R14, desc[UR6][R14.64] ;  /* 0x000000060e0e7981 */ /* 0x000f62000c1e1900 */
[----:B------:R-:W-:-:S02]  /*0940*/  IADD3 R5, PT, PT, R5, 0x4, RZ ;  /* 0x0000000405057810 */ /* 0x000fc40007ffe0ff */
[----:B--2---:R-:W-:-:S05]  /*0950*/  I2FP.F32.S32 R17, R6 ;  /* 0x0000000600117245 */ /* 0x004fca0000201400 */
[----:B------:R-:W-:Y:S01]  /*0960*/  FADD R17, R0, R17 ;  /* 0x0000001100117221 */ /* 0x000fe20000000000 */
[----:B---3--:R-:W-:-:S05]  /*0970*/  I2FP.F32.S32 R8, R10 ;  /* 0x0000000a00087245 */ /* 0x008fca0000201400 */
[----:B------:R-:W-:Y:S01]  /*0980*/  FADD R8, R17, R8 ;  /* 0x0000000811087221 */ /* 0x000fe20000000000 */
[----:B----4-:R-:W-:Y:S02]  /*0990*/  I2FP.F32.S32 R19, R12 ;  /* 0x0000000c00137245 */ /* 0x010fe40000201400 */
[----:B-----5:R-:W-:-:S03]  /*09a0*/  I2FP.F32.S32 R7, R14 ;  /* 0x0000000e00077245 */ /* 0x020fc60000201400 */
[----:B------:R-:W-:-:S04]  /*09b0*/  FADD R8, R8, R19 ;  /* 0x0000001308087221 */ /* 0x000fc80000000000 */
[----:B------:R-:W-:-:S07]  /*09c0*/  FADD R0, R8, R7 ;  /* 0x0000000708007221 */ /* 0x000fce0000000000 */
.L_x_4:
[----:B------:R-:W-:Y:S05]  /*09d0*/  @!P1 BRA `(.L_x_0) ;  /* 0x00000000002c9947 */ /* 0x000fea0003800000 */
[----:B------:R-:W1:Y:S01]  /*09e0*/  LDC.64 R10, c[0x0][0x380] ;  /* 0x0000e000ff0a7b82 */ /* 0x000e620000000a00 */
[----:B------:R-:W-:Y:S01]  /*09f0*/  IMAD R5, R5, R3, R4 ;  /* 0x0000000305057224 */ /* 0x000fe200078e0204 */
[----:B------:R-:W-:-:S07]  /*0a00*/  IADD3 R2, PT, PT, -R2, RZ, RZ ;  /* 0x000000ff02027210 */ /* 0x000fce0007ffe1ff */
.L_x_5:
[----:B-1----:R-:W-:-:S06]  /*0a10*/  IMAD.WIDE R6, R5, 0x4, R10 ;  /* 0x0000000405067825 */ /* 0x002fcc00078e020a */
[----:B0-----:R-:W2:Y:S01]  /*0a20*/  LDG.E R6, desc[UR6][R6.64] ;  /* 0x0000000606067981 */ /* 0x001ea2000c1e1900 */
[----:B------:R-:W-:Y:S02]  /*0a30*/  IADD3 R2, PT, PT, R2, 0x1, RZ ;  /* 0x0000000102027810 */ /* 0x000fe40007ffe0ff */
[----:B------:R-:W-:Y:S02]  /*0a40*/  IADD3 R5, PT, PT, R5, R3, RZ ;  /* 0x0000000305057210 */ /* 0x000fe40007ffe0ff */
[----:B------:R-:W-:Y:S02]  /*0a50*/  ISETP.NE.AND P0, PT, R2, RZ, PT ;  /* 0x000000ff0200720c */ /* 0x000fe40003f05270 */
[----:B--2---:R-:W-:-:S05]  /*0a60*/  I2FP.F32.S32 R13, R6 ;  /* 0x00000006000d7245 */ /* 0x004fca0000201400 */
[----:B------:R-:W-:-:S06]  /*0a70*/  FADD R0, R13, R0 ;  /* 0x000000000d007221 */ /* 0x000fcc0000000000 */
[----:B------:R-:W-:Y:S05]  /*0a80*/  @P0 BRA `(.L_x_5) ;  /* 0xfffffffc00e00947 */ /* 0x000fea000383ffff */
.L_x_0:
[----:B------:R-:W-:Y:S01]  /*0a90*/  I2FP.F32.S32 R3, R3 ;  /* 0x0000000300037245 */ /* 0x000fe20000201400 */
[----:B------:R-:W-:Y:S03]  /*0aa0*/  BSSY.RECONVERGENT B2, `(.L_x_6) ;  /* 0x000000c000027945 */ /* 0x000fe60003800200 */
[----:B------:R-:W1:Y:S08]  /*0ab0*/  MUFU.RCP R2, R3 ;  /* 0x0000000300027308 */ /* 0x000e700000001000 */
[----:B------:R-:W2:Y:S01]  /*0ac0*/  FCHK P0, R0, R3 ;  /* 0x0000000300007302 */ /* 0x000ea20000000000 */
[----:B-1----:R-:W-:-:S04]  /*0ad0*/  FFMA R5, -R3, R2, 1 ;  /* 0x3f80000003057423 */ /* 0x002fc80000000102 */
[----:B------:R-:W-:-:S04]  /*0ae0*/  FFMA R5, R2, R5, R2 ;  /* 0x0000000502057223 */ /* 0x000fc80000000002 */
[----:B------:R-:W-:-:S04]  /*0af0*/  FFMA R2, R5, R0, RZ ;  /* 0x0000000005027223 */ /* 0x000fc800000000ff */
[----:B------:R-:W-:-:S04]  /*0b00*/  FFMA R7, -R3, R2, R0 ;  /* 0x0000000203077223 */ /* 0x000fc80000000100 */
[----:B------:R-:W-:Y:S01]  /*0b10*/  FFMA R5, R5, R7, R2 ;  /* 0x0000000705057223 */ /* 0x000fe20000000002 */
[----:B--2---:R-:W-:Y:S06]  /*0b20*/  @!P0 BRA `(.L_x_7) ;  /* 0x00000000000c8947 */ /* 0x004fec0003800000 */
[----:B------:R-:W-:-:S07]  /*0b30*/  MOV R2, 0xb50 ;  /* 0x00000b5000027802 */ /* 0x000fce0000000f00 */
[----:B0-----:R-:W-:Y:S05]  /*0b40*/  CALL.REL.NOINC `($__internal_1_$__cuda_sm3x_div_rn_noftz_f32_slowpath) ;  /* 0x0000003000fc7944 */ /* 0x001fea0003c00000 */
[----:B------:R-:W-:-:S07]  /*0b50*/  MOV R5, R0 ;  /* 0x0000000000057202 */ /* 0x000fce0000000f00 */
.L_x_7:
[----:B0-----:R-:W-:Y:S05]  /*0b60*/  BSYNC.RECONVERGENT B2 ;  /* 0x0000000000027941 */ /* 0x001fea0003800200 */
.L_x_6:
[----:B------:R-:W-:Y:S01]  /*0b70*/  HFMA2 R12, -RZ, RZ, 0, 0 ;  /* 0x00000000ff0c7431 */ /* 0x000fe200000001ff */
[----:B------:R-:W-:Y:S06]  /*0b80*/  @!P2 BRA `(.L_x_8) ;  /* 0x0000000c00eca947 */ /* 0x000fec0003800000 */
[----:B------:R-:W0:Y:S01]  /*0b90*/  LDCU UR5, c[0x0][0x390] ;  /* 0x00007200ff0577ac */ /* 0x000e220008000800 */
[----:B------:R-:W-:Y:S02]  /*0ba0*/  MOV R2, RZ ;  /* 0x000000ff00027202 */ /* 0x000fe40000000f00 */
[----:B------:R-:W-:Y:S02]  /*0bb0*/  MOV R12, RZ ;  /* 0x000000ff000c7202 */ /* 0x000fe40000000f00 */
[----:B0-----:R-:W-:-:S04]  /*0bc0*/  MOV R11, UR5 ;  /* 0x00000005000b7c02 */ /* 0x001fc80008000f00 */
[----:B------:R-:W-:-:S13]  /*0bd0*/  ISETP.NE.AND P0, PT, R11, 0x1, PT ;  /* 0x000000010b00780c */ /* 0x000fda0003f05270 */
[----:B------:R-:W-:Y:S05]  /*0be0*/  @!P0 BRA `(.L_x_9) ;  /* 0x00000008008c8947 */ /* 0x000fea0003800000 */
[----:B------:R-:W0:Y:S01]  /*0bf0*/  LDC R8, c[0x0][0x390] ;  /* 0x0000e400ff087b82 */ /* 0x000e220000000800 */
[----:B------:R-:W-:Y:S02]  /*0c00*/  LOP3.LUT R2, R11, 0x7ffffffe, RZ, 0xc0, !PT ;  /* 0x7ffffffe0b027812 */ /* 0x000fe400078ec0ff */
[----:B------:R-:W-:Y:S02]  /*0c10*/  MOV R12, RZ ;  /* 0x000000ff000c7202 */ /* 0x000fe40000000f00 */
[----:B------:R-:W-:Y:S02]  /*0c20*/  MOV R10, R4 ;  /* 0x00000004000a7202 */ /* 0x000fe40000000f00 */
[----:B------:R-:W-:Y:S01]  /*0c30*/  IADD3 R0, PT, PT, -R2, RZ, RZ ;  /* 0x000000ff02007210 */ /* 0x000fe20007ffe1ff */
[----:B------:R-:W1:Y:S06]  /*0c40*/  LDC.64 R6, c[0x0][0x380] ;  /* 0x0000e000ff067b82 */ /* 0x000e6c0000000a00 */
.L_x_15:
[----:B-1----:R-:W-:Y:S01]  /*0c50*/  IMAD.WIDE R18, R10, 0x4, R6 ;  /* 0x000000040a127825 */ /* 0x002fe200078e0206 */
[----:B0-----:R-:W-:-:S05]  /*0c60*/  MOV R11, R8 ;  /* 0x00000008000b7202 */ /* 0x001fca0000000f00 */
[----:B------:R-:W-:Y:S02]  /*0c70*/  IMAD.WIDE.U32 R16, R11, 0x4, R18 ;  /* 0x000000040b107825 */ /* 0x000fe400078e0012 */
[----:B------:R-:W2:Y:S04]  /*0c80*/  LDG.E R18, desc[UR6][R18.64] ;  /* 0x0000000612127981 */ /* 0x000ea8000c1e1900 */
[----:B------:R-:W3:Y:S01]  /*0c90*/  LDG.E R16, desc[UR6][R16.64] ;  /* 0x0000000610107981 */ /* 0x000ee2000c1e1900 */
[----:B------:R-:W-:Y:S01]  /*0ca0*/  IADD3 R0, PT, PT, R0, 0x2, RZ ;  /* 0x0000000200007810 */ /* 0x000fe20007ffe0ff */
[----:B------:R-:W-:Y:S01]  /*0cb0*/  BSSY.RECONVERGENT B0, `(.L_x_10) ;  /* 0x000004b000007945 */ /* 0x000fe20003800200 */
[----:B------:R-:W-:Y:S02]  /*0cc0*/  HFMA2 R15, -RZ, RZ, 1.875, 0 ;  /* 0x3f800000ff0f7431 */ /* 0x000fe400000001ff */
[----:B------:R-:W-:-:S02]  /*0cd0*/  ISETP.NE.AND P1, PT, R0, RZ, PT ;  /* 0x000000ff0000720c */ /* 0x000fc40003f25270 */
[----:B--2---:R-:W-:Y:S02]  /*0ce0*/  I2FP.F32.S32 R14, R18 ;  /* 0x00000012000e7245 */ /* 0x004fe40000201400 */
[----:B---3--:R-:W-:-:S03]  /*0cf0*/  I2FP.F32.S32 R20, R16 ;  /* 0x0000001000147245 */ /* 0x008fc60000201400 */
[--C-:B------:R-:W-:Y:S02]  /*0d00*/  FADD R14, R14, -R5.reuse ;  /* 0x800000050e0e7221 */ /* 0x100fe40000000000 */
[----:B------:R-:W-:-:S03]  /*0d10*/  FADD R13, R20, -R5 ;  /* 0x80000005140d7221 */ /* 0x000fc60000000000 */
[----:B------:R-:W-:Y:S02]  /*0d20*/  FSETP.NEU.AND P0, PT, R14, 1, PT ;  /* 0x3f8000000e00780b */ /* 0x000fe40003f0d000 */
[----:B------:R-:W-:-:S11]  /*0d30*/  FSETP.NEU.AND P2, PT, R13, 1, PT ;  /* 0x3f8000000d00780b */ /* 0x000fd60003f4d000 */
[----:B------:R-:W-:Y:S05]  /*0d40*/  @!P0 BRA `(.L_x_11) ;  /* 0x0000000400048947 */ /* 0x000fea0003800000 */
[----:B------:R-:W-:-:S13]  /*0d50*/  FSETP.NAN.AND P0, PT, |R14|, |R14|, PT ;  /* 0x4000000e0e00720b */ /* 0x000fda0003f08200 */
[----:B------:R-:W-:Y:S01]  /*0d60*/  @P0 FADD R15, R14, 2 ;  /* 0x400000000e0f0421 */ /* 0x000fe20000000000 */
[----:B------:R-:W-:Y:S06]  /*0d70*/  @P0 BRA `(.L_x_11) ;  /* 0x0000000000f80947 */ /* 0x000fec0003800000 */
[C---:B------:R-:W-:Y:S01]  /*0d80*/  FMUL R15, |R14|.reuse, 16777216 ;  /* 0x4b8000000e0f7820 */ /* 0x040fe20000400200 */
[C---:B------:R-:W-:Y:S02]  /*0d90*/  FSETP.GEU.AND P0, PT, |R14|.reuse, 1.175494350822287508e-38, PT ;  /* 0x008000000e00780b */ /* 0x040fe40003f0e200 */
[----:B------:R-:W-:Y:S02]  /*0da0*/  MOV R21, 0x3a2c32e4 ;  /* 0x3a2c32e400157802 */ /* 0x000fe40000000f00 */
[----:B------:R-:W-:Y:S02]  /*0db0*/  FSEL R15, R15, |R14|, !P0 ;  /* 0x4000000e0f0f7208 */ /* 0x000fe40004000000 */
[----:B------:R-:W-:Y:S02]  /*0dc0*/  FSEL R19, RZ, -24, P0 ;  /* 0xc1c00000ff137808 */ /* 0x000fe40000000000 */
[----:B------:R-:W-:Y:S02]  /*0dd0*/  IADD3 R16, PT, PT, R15, -0x3f3504f3, RZ ;  /* 0xc0cafb0d0f107810 */ /* 0x000fe40007ffe0ff */
[----:B------:R-:W-:-:S02]  /*0de0*/  FSETP.NEU.AND P0, PT, |R14|, +INF , PT ;  /* 0x7f8000000e00780b */ /* 0x000fc40003f0d200 */
[----:B------:R-:W-:Y:S02]  /*0df0*/  LOP3.LUT R16, R16, 0xff800000, RZ, 0xc0, !PT ;  /* 0xff80000010107812 */ /* 0x000fe400078ec0ff */
[----:B------:R-:W-:Y:S02]  /*0e00*/  FSETP.NEU.AND P0, PT, R14, RZ, P0 ;  /* 0x000000ff0e00720b */ /* 0x000fe4000070d000 */
[-C--:B------:R-:W-:Y:S02]  /*0e10*/  IADD3 R17, PT, PT, R15, -R16.reuse, RZ ;  /* 0x800000100f117210 */ /* 0x080fe40007ffe0ff */
[----:B------:R-:W-:-:S03]  /*0e20*/  I2FP.F32.S32 R16, R16 ;  /* 0x0000001000107245 */ /* 0x000fc60000201400 */
[C---:B------:R-:W-:Y:S01]  /*0e30*/  FADD R15, R17.reuse, 1 ;  /* 0x3f800000110f7421 */ /* 0x040fe20000000000 */
[----:B------:R-:W-:Y:S01]  /*0e40*/  FADD R22, R17, -1 ;  /* 0xbf80000011167421 */ /* 0x000fe20000000000 */
[----:B------:R-:W-:-:S03]  /*0e50*/  FFMA R20, R16, 1.1920928955078125e-07, R19 ;  /* 0x3400000010147823 */ /* 0x000fc60000000013 */
[----:B------:R-:W-:Y:S01]  /*0e60*/  FADD R18, R22, R22 ;  /* 0x0000001616127221 */ /* 0x000fe20000000000 */
[----:B------:R-:W0:Y:S01]  /*0e70*/  MUFU.RCP R15, R15 ;  /* 0x0000000f000f7308 */ /* 0x000e220000001000 */
[----:B------:R-:W-:Y:S02]  /*0e80*/  @!P0 FADD R14, R14, R14 ;  /* 0x0000000e0e0e8221 */ /* 0x000fe40000000000 */
[----:B0-----:R-:W-:-:S04]  /*0e90*/  FMUL R17, R15, R18 ;  /* 0x000000120f117220 */ /* 0x001fc80000400000 */
[----:B------:R-:W-:Y:S01]  /*0ea0*/  FADD R19, R22, -R17 ;  /* 0x8000001116137221 */ /* 0x000fe20000000000 */
[C---:B------:R-:W-:Y:S01]  /*0eb0*/  FMUL R18, R17.reuse, R17 ;  /* 0x0000001111127220 */ /* 0x040fe20000400000 */
[----:B------:R-:W-:Y:S02]  /*0ec0*/  FFMA R16, R17, 1.4426950216293334961, R20 ;  /* 0x3fb8aa3b11107823 */ /* 0x000fe40000000014 */
[----:B------:R-:W-:Y:S01]  /*0ed0*/  FADD R19, R19, R19 ;  /* 0x0000001313137221 */ /* 0x000fe20000000000 */
[----:B------:R-:W-:Y:S01]  /*0ee0*/  FFMA R21, R18, R21, 0.0032181653659790754318 ;  /* 0x3b52e7db12157423 */ /* 0x000fe20000000015 */
[----:B------:R-:W-:Y:S02]  /*0ef0*/  FADD R20, R20, -R16 ;  /* 0x8000001014147221 */ /* 0x000fe40000000000 */
[----:B------:R-:W-:Y:S01]  /*0f00*/  FFMA R22, R22, -R17, R19 ;  /* 0x8000001116167223 */ /* 0x000fe20000000013 */
[----:B------:R-:W-:Y:S01]  /*0f10*/  FFMA R21, R18, R21, 0.018033718690276145935 ;  /* 0x3c93bb7312157423 */ /* 0x000fe20000000015 */
[----:B------:R-:W-:-:S02]  /*0f20*/  FFMA R19, R17, 1.4426950216293334961, R20 ;  /* 0x3fb8aa3b11137823 */ /* 0x000fc40000000014 */
[----:B------:R-:W-:Y:S01]  /*0f30*/  FMUL R22, R15, R22 ;  /* 0x000000160f167220 */ /* 0x000fe20000400000 */
[----:B------:R-:W-:-:S03]  /*0f40*/  FFMA R21, R18, R21, 0.12022458761930465698 ;  /* 0x3df6384f12157423 */ /* 0x000fc60000000015 */
[----:B------:R-:W-:Y:S01]  /*0f50*/  FFMA R20, R22, 1.4426950216293334961, R19 ;  /* 0x3fb8aa3b16147823 */ /* 0x000fe20000000013 */
[----:B------:R-:W-:-:S03]  /*0f60*/  FMUL R18, R18, R21 ;  /* 0x0000001512127220 */ /* 0x000fc60000400000 */
[----:B------:R-:W-:Y:S01]  /*0f70*/  FFMA R19, R17, 1.9251366722983220825e-08, R20 ;  /* 0x32a55e3411137823 */ /* 0x000fe20000000014 */
[----:B------:R-:W-:-:S04]  /*0f80*/  FMUL R15, R18, 3 ;  /* 0x40400000120f7820 */ /* 0x000fc80000400000 */
[----:B------:R-:W-:Y:S01]  /*0f90*/  FFMA R15, R22, R15, R19 ;  /* 0x0000000f160f7223 */ /* 0x000fe20000000013 */
[----:B------:R-:W-:-:S03]  /*0fa0*/  HFMA2 R19, -RZ, RZ, 0.64013671875, -15.109375 ;  /* 0x391fcb8eff137431 */ /* 0x000fc600000001ff */
[----:B------:R-:W-:-:S04]  /*0fb0*/  FFMA R17, R17, R18, R15 ;  /* 0x0000001211117223 */ /* 0x000fc8000000000f */
[----:B------:R-:W-:-:S04]  /*0fc0*/  FADD R20, R16, R17 ;  /* 0x0000001110147221 */ /* 0x000fc80000000000 */
[----:B------:R-:W-:Y:S01]  /*0fd0*/  FMUL R15, R20, 2 ;  /* 0x40000000140f7820 */ /* 0x000fe20000400000 */
[----:B------:R-:W-:-:S03]  /*0fe0*/  FADD R16, -R16, R20 ;  /* 0x0000001410107221 */ /* 0x000fc60000000100 */
[----:B------:R-:W0:Y:S01]  /*0ff0*/  FRND R18, R15 ;  /* 0x0000000f00127307 */ /* 0x000e220000201000 */
[----:B------:R-:W-:Y:S01]  /*1000*/  FADD R17, R17, -R16 ;  /* 0x8000001011117221 */ /* 0x000fe20000000000 */
[----:B------:R-:W-:Y:S01]  /*1010*/  FFMA R20, R20, 2, -R15 ;  /* 0x4000000014147823 */ /* 0x000fe2000000080f */
[----:B------:R-:W-:-:S03]  /*1020*/  FSETP.GT.AND P4, PT, |R15|, 152, PT ;  /* 0x431800000f00780b */ /* 0x000fc60003f84200 */
[----:B------:R-:W-:Y:S02]  /*1030*/  FFMA R17, R17, 2, R20 ;  /* 0x4000000011117823 */ /* 0x000fe40000000014 */
[----:B------:R-:W1:Y:S01]  /*1040*/  F2I.NTZ R20, R15 ;  /* 0x0000000f00147305 */ /* 0x000e620000203100 */
[----:B0-----:R-:W-:Y:S01]  /*1050*/  FADD R16, R15, -R18 ;  /* 0x800000120f107221 */ /* 0x001fe20000000000 */
[----:B------:R-:W-:-:S03]  /*1060*/  FSETP.GT.AND P3, PT, R18, RZ, PT ;  /* 0x000000ff1200720b */ /* 0x000fc60003f64000 */
[----:B------:R-:W-:-:S04]  /*1070*/  FADD R16, R16, R17 ;  /* 0x0000001110107221 */ /* 0x000fc80000000000 */
[----:B------:R-:W-:-:S04]  /*1080*/  FFMA R17, R16, R19, 0.0013391353422775864601 ;  /* 0x3aaf85ed10117423 */ /* 0x000fc80000000013 */
[----:B------:R-:W-:-:S04]  /*1090*/  FFMA R17, R16, R17, 0.0096188392490148544312 ;  /* 0x3c1d985610117423 */ /* 0x000fc80000000011 */
[----:B------:R-:W-:-:S04]  /*10a0*/  FFMA R17, R16, R17, 0.055503588169813156128 ;  /* 0x3d6357bb10117423 */ /* 0x000fc80000000011 */
[C---:B------:R-:W-:Y:S01]  /*10b0*/  FFMA R19, R16.reuse, R17, 0.24022644758224487305 ;  /* 0x3e75fdec10137423 */ /* 0x040fe20000000011 */
[----:B------:R-:W-:Y:S02]  /*10c0*/  SEL R17, RZ, 0x83000000, P3 ;  /* 0x83000000ff117807 */ /* 0x000fe40001800000 */
[----:B------:R-:W-:Y:S01]  /*10d0*/  FSETP.GEU.AND P3, PT, R15, RZ, PT ;  /* 0x000000ff0f00720b */ /* 0x000fe20003f6e000 */
[----:B------:R-:W-:Y:S01]  /*10e0*/  FFMA R19, R16, R19, 0.69314718246459960938 ;  /* 0x3f31721810137423 */ /* 0x000fe20000000013 */
[----:B------:R-:W-:Y:S02]  /*10f0*/  IADD3 R18, PT, PT, R17, 0x7f000000, RZ ;  /* 0x7f00000011127810 */ /* 0x000fe40007ffe0ff */
[----:B-1----:R-:W-:Y:S01]  /*1100*/  LEA R20, R20, -R17, 0x17 ;  /* 0x8000001114147211 */ /* 0x002fe200078eb8ff */
[----:B------:R-:W-:Y:S01]  /*1110*/  FFMA R19, R16, R19, 1 ;  /* 0x3f80000010137423 */ /* 0x000fe20000000013 */
[----:B------:R-:W-:-:S03]  /*1120*/  FSEL R15, RZ, +INF , !P3 ;  /* 0x7f800000ff0f7808 */ /* 0x000fc60005800000 */
[----:B------:R-:W-:-:S04]  /*1130*/  FMUL R19, R18, R19 ;  /* 0x0000001312137220 */ /* 0x000fc80000400000 */
[----:B------:R-:W-:Y:S01]  /*1140*/  @!P4 FMUL R15, R20, R19 ;  /* 0x00000013140fc220 */ /* 0x000fe20000400000 */
[----:B------:R-:W-:-:S07]  /*1150*/  @!P0 LOP3.LUT R15, R14, 0x7fffffff, RZ, 0xc0, !PT ;  /* 0x7fffffff0e0f8812 */ /* 0x000fce00078ec0ff */
.L_x_11:
[----:B------:R-:W-:Y:S05]  /*1160*/  BSYNC.RECONVERGENT B0 ;  /* 0x0000000000007941 */ /* 0x000fea0003800200 */
.L_x_10:
[----:B------:R-:W-:Y:S01]  /*1170*/  BSSY.RECONVERGENT B0, `(.L_x_12) ;  /* 0x0000047000007945 */ /* 0x000fe20003800200 */
[----:B------:R-:W-:Y:S01]  /*1180*/  FADD R12, R15, R12 ;  /* 0x0000000c0f0c7221 */ /* 0x000fe20000000000 */
[----:B------:R-:W-:Y:S02]  /*1190*/  MOV R15, 0x3f800000 ;  /* 0x3f800000000f7802 */ /* 0x000fe40000000f00 */
[----:B------:R-:W-:Y:S05]  /*11a0*/  @!P2 BRA `(.L_x_13) ;  /* 0x00000004000ca947 */ /* 0x000fea0003800000 */
[----:B------:R-:W-:-:S13]  /*11b0*/  FSETP.NAN.AND P0, PT, |R13|, |R13|, PT ;  /* 0x4000000d0d00720b */ /* 0x000fda0003f08200 */
[----:B------:R-:W-:Y:S05]  /*11c0*/  @P0 BRA `(.L_x_14) ;  /* 0x0000000400000947 */ /* 0x000fea0003800000 */
[C---:B------:R-:W-:Y:S01]  /*11d0*/  FMUL R14, |R13|.reuse, 16777216 ;  /* 0x4b8000000d0e7820 */ /* 0x040fe20000400200 */
[C---:B------:R-:W-:Y:S01]  /*11e0*/  FSETP.GEU.AND P0, PT, |R13|.reuse, 1.175494350822287508e-38, PT ;  /* 0x008000000d00780b */ /* 0x040fe20003f0e200 */
[----:B------:R-:W-:Y:S01]  /*11f0*/  HFMA2 R20, -RZ, RZ, 0.771484375, 0.21533203125 ;  /* 0x3a2c32e4ff147431 */ /* 0x000fe200000001ff */
[----:B------:R-:W-:Y:S02]  /*1200*/  FSETP.NEU.AND P4, PT, R13, RZ, PT ;  /* 0x000000ff0d00720b */ /* 0x000fe40003f8d000 */
[----:B------:R-:W-:Y:S02]  /*1210*/  FSEL R14, R14, |R13|, !P0 ;  /* 0x4000000d0e0e7208 */ /* 0x000fe40004000000 */
[----:B------:R-:W-:Y:S02]  /*1220*/  FSEL R18, RZ, -24, P0 ;  /* 0xc1c00000ff127808 */ /* 0x000fe40000000000 */
[----:B------:R-:W-:-:S04]  /*1230*/  IADD3 R15, PT, PT, R14, -0x3f3504f3, RZ ;  /* 0xc0cafb0d0e0f7810 */ /* 0x000fc80007ffe0ff */
[----:B------:R-:W-:-:S04]  /*1240*/  LOP3.LUT R15, R15, 0xff800000, RZ, 0xc0, !PT ;  /* 0xff8000000f0f7812 */ /* 0x000fc800078ec0ff */
[-C--:B------:R-:W-:Y:S02]  /*1250*/  IADD3 R14, PT, PT, R14, -R15.reuse, RZ ;  /* 0x8000000f0e0e7210 */ /* 0x080fe40007ffe0ff */
[----:B------:R-:W-:-:S03]  /*1260*/  I2FP.F32.S32 R15, R15 ;  /* 0x0000000f000f7245 */ /* 0x000fc60000201400 */
[C---:B------:R-:W-:Y:S01]  /*1270*/  FADD R16, R14.reuse, 1 ;  /* 0x3f8000000e107421 */ /* 0x040fe20000000000 */
[----:B------:R-:W-:Y:S01]  /*1280*/  FADD R21, R14, -1 ;  /* 0xbf8000000e157421 */ /* 0x000fe20000000000 */
[----:B------:R-:W-:-:S03]  /*1290*/  FFMA R19, R15, 1.1920928955078125e-07, R18 ;  /* 0x340000000f137823 */ /* 0x000fc60000000012 */
[----:B------:R-:W-:Y:S01]  /*12a0*/  FADD R17, R21, R21 ;  /* 0x0000001515117221 */ /* 0x000fe20000000000 */
[----:B------:R-:W0:Y:S03]  /*12b0*/  MUFU.RCP R16, R16 ;  /* 0x0000001000107308 */ /* 0x000e260000001000 */
        /* <DEDUP_REMOVED lines=17> */
[----:B------:R-:W-:-:S03]  /*13d0*/  MOV R18, 0x391fcb8e ;  /* 0x391fcb8e00127802 */ /* 0x000fc60000000f00 */
[----:B------:R-:W-:-:S04]  /*13e0*/  FFMA R16, R14, R17, R16 ;  /* 0x000000110e107223 */ /* 0x000fc80000000010 */
[----:B------:R-:W-:-:S04]  /*13f0*/  FADD R17, R15, R16 ;  /* 0x000000100f117221 */ /* 0x000fc80000000000 */
[----:B------:R-:W-:Y:S01]  /*1400*/  FMUL R14, R17, 2 ;  /* 0x40000000110e7820 */ /* 0x000fe20000400000 */
[----:B------:R-:W-:-:S03]  /*1410*/  FADD R15, -R15, R17 ;  /* 0x000000110f0f7221 */ /* 0x000fc60000000100 */
[----:B------:R-:W0:Y:S01]  /*1420*/  FRND R19, R14 ;  /* 0x0000000e00137307 */ /* 0x000e220000201000 */
[----:B------:R-:W-:Y:S01]  /*1430*/  FADD R16, R16, -R15 ;  /* 0x8000000f10107221 */ /* 0x000fe20000000000 */
[----:B------:R-:W-:Y:S01]  /*1440*/  FFMA R17, R17, 2, -R14 ;  /* 0x4000000011117823 */ /* 0x000fe2000000080e */
[C---:B------:R-:W-:Y:S02]  /*1450*/  FSETP.GT.AND P2, PT, |R14|.reuse, 152, PT ;  /* 0x431800000e00780b */ /* 0x040fe40003f44200 */
[----:B------:R-:W-:Y:S01]  /*1460*/  FSETP.GEU.AND P3, PT, R14, RZ, PT ;  /* 0x000000ff0e00720b */ /* 0x000fe20003f6e000 */
        /* <DEDUP_REMOVED lines=8> */
[----:B------:R-:W-:Y:S01]  /*14f0*/  FFMA R18, R15, R16, 0.24022644758224487305 ;  /* 0x3e75fdec0f127423 */ /* 0x000fe20000000010 */
[----:B------:R-:W-:Y:S02]  /*1500*/  SEL R16, RZ, 0x83000000, P0 ;  /* 0x83000000ff107807 */ /* 0x000fe40000000000 */
[----:B------:R-:W-:Y:S01]  /*1510*/  FSETP.NEU.AND P0, PT, |R13|, +INF , PT ;  /* 0x7f8000000d00780b */ /* 0x000fe20003f0d200 */
[----:B------:R-:W-:Y:S01]  /*1520*/  FFMA R18, R15, R18, 0.69314718246459960938 ;  /* 0x3f3172180f127423 */ /* 0x000fe20000000012 */
[----:B-1----:R-:W-:Y:S02]  /*1530*/  LEA R17, R17, -R16, 0x17 ;  /* 0x8000001011117211 */ /* 0x002fe400078eb8ff */
[----:B------:R-:W-:Y:S01]  /*1540*/  IADD3 R16, PT, PT, R16, 0x7f000000, RZ ;  /* 0x7f00000010107810 */ /* 0x000fe20007ffe0ff */
[----:B------:R-:W-:Y:S01]  /*1550*/  FFMA R19, R15, R18, 1 ;  /* 0x3f8000000f137423 */ /* 0x000fe20000000012 */
[----:B------:R-:W-:-:S03]  /*1560*/  FSEL R15, RZ, +INF , !P3 ;  /* 0x7f800000ff0f7808 */ /* 0x000fc60005800000 */
[----:B------:R-:W-:-:S04]  /*1570*/  FMUL R16, R16, R19 ;  /* 0x0000001310107220 */ /* 0x000fc80000400000 */
[----:B------:R-:W-:Y:S01]  /*1580*/  @!P2 FMUL R15, R17, R16 ;  /* 0x00000010110fa220 */ /* 0x000fe20000400000 */
[----:B------:R-:W-:Y:S06]  /*1590*/  @P0 BRA P4, `(.L_x_13) ;  /* 0x0000000000100947 */ /* 0x000fec0002000000 */
[----:B------:R-:W-:-:S05]  /*15a0*/  FADD R13, R13, R13 ;  /* 0x0000000d0d0d7221 */ /* 0x000fca0000000000 */
[----:B------:R-:W-:Y:S01]  /*15b0*/  LOP3.LUT R15, R13, 0x7fffffff, RZ, 0xc0, !PT ;  /* 0x7fffffff0d0f7812 */ /* 0x000fe200078ec0ff */
[----:B------:R-:W-:Y:S06]  /*15c0*/  BRA `(.L_x_13) ;  /* 0x0000000000047947 */ /* 0x000fec0003800000 */
.L_x_14:
[----:B------:R-:W-:-:S07]  /*15d0*/  FADD R15, R13, 2 ;  /* 0x400000000d0f7421 */ /* 0x000fce0000000000 */
.L_x_13:
[----:B------:R-:W-:Y:S05]  /*15e0*/  BSYNC.RECONVERGENT B0 ;  /* 0x0000000000007941 */ /* 0x000fea0003800200 */
.L_x_12:
[----:B------:R-:W-:Y:S01]  /*15f0*/  FADD R12, R12, R15 ;  /* 0x0000000f0c0c7221 */ /* 0x000fe20000000000 */
[----:B------:R-:W-:Y:S01]  /*1600*/  LEA R10, R11, R10, 0x1 ;  /* 0x0000000a0b0a7211 */ /* 0x000fe200078e08ff */
[----:B------:R-:W-:Y:S06]  /*1610*/  @P1 BRA `(.L_x_15) ;  /* 0xfffffff4008c1947 */ /* 0x000fec000383ffff */
.L_x_9:
[----:B------:R-:W-:-:S04]  /*1620*/  LOP3.LUT R0, R11, 0x1, RZ, 0xc0, !PT ;  /* 0x000000010b007812 */ /* 0x000fc800078ec0ff */
[----:B------:R-:W-:-:S13]  /*1630*/  ISETP.NE.U32.AND P0, PT, R0, 0x1, PT ;  /* 0x000000010000780c */ /* 0x000fda0003f05070 */
[----:B------:R-:W-:Y:S05]  /*1640*/  @P0 BRA `(.L_x_8) ;  /* 0x00000004003c0947 */ /* 0x000fea0003800000 */
[----:B------:R-:W0:Y:S01]  /*1650*/  LDC.64 R6, c[0x0][0x380] ;  /* 0x0000e000ff067b82 */ /* 0x000e220000000a00 */
[----:B------:R-:W-:-:S04]  /*1660*/  IMAD R11, R2, R11, R4 ;  /* 0x0000000b020b7224 */ /* 0x000fc800078e0204 */
[----:B0-----:R-:W-:-:S06]  /*1670*/  IMAD.WIDE R6, R11, 0x4, R6 ;  /* 0x000000040b067825 */ /* 0x001fcc00078e0206 */
[----:B------:R-:W2:Y:S01]  /*1680*/  LDG.E R6, desc[UR6][R6.64] ;  /* 0x0000000606067981 */ /* 0x000ea2000c1e1900 */
[----:B------:R-:W-:Y:S01]  /*1690*/  BSSY.RECONVERGENT B0, `(.L_x_16) ;  /* 0x0000049000007945 */ /* 0x000fe20003800200 */
[----:B------:R-:W-:Y:S01]  /*16a0*/  HFMA2 R11, -RZ, RZ, 1.875, 0 ;  /* 0x3f800000ff0b7431 */ /* 0x000fe200000001ff */
[----:B--2---:R-:W-:-:S05]  /*16b0*/  I2FP.F32.S32 R0, R6 ;  /* 0x0000000600007245 */ /* 0x004fca0000201400 */
[----:B------:R-:W-:-:S05]  /*16c0*/  FADD R0, R0, -R5 ;  /* 0x8000000500007221 */ /* 0x000fca0000000000 */
[----:B------:R-:W-:-:S13]  /*16d0*/  FSETP.NEU.AND P0, PT, R0, 1, PT ;  /* 0x3f8000000000780b */ /* 0x000fda0003f0d000 */
[----:B------:R-:W-:Y:S05]  /*16e0*/  @!P0 BRA `(.L_x_17) ;  /* 0x00000004000c8947 */ /* 0x000fea0003800000 */
[----:B------:R-:W-:-:S13]  /*16f0*/  FSETP.NAN.AND P0, PT, |R0|, |R0|, PT ;  /* 0x400000000000720b */ /* 0x000fda0003f08200 */
[----:B------:R-:W-:Y:S05]  /*1700*/  @P0 BRA `(.L_x_18) ;  /* 0x0000000400000947 */ /* 0x000fea0003800000 */
[C---:B------:R-:W-:Y:S01]  /*1710*/  FMUL R7, |R0|.reuse, 16777216 ;  /* 0x4b80000000077820 */ /* 0x040fe20000400200 */
[C---:B------:R-:W-:Y:S02]  /*1720*/  FSETP.GEU.AND P0, PT, |R0|.reuse, 1.175494350822287508e-38, PT ;  /* 0x008000000000780b */ /* 0x040fe40003f0e200 */
[----:B------:R-:W-:Y:S02]  /*1730*/  MOV R14, 0x3a2c32e4 ;  /* 0x3a2c32e4000e7802 */ /* 0x000fe40000000f00 */
[----:B------:R-:W-:Y:S02]  /*1740*/  FSEL R7, R7, |R0|, !P0 ;  /* 0x4000000007077208 */ /* 0x000fe40004000000 */
[----:B------:R-:W-:Y:S02]  /*1750*/  FSETP.NEU.AND P3, PT, R0, RZ, PT ;  /* 0x000000ff0000720b */ /* 0x000fe40003f6d000 */
[----:B------:R-:W-:-:S04]  /*1760*/  IADD3 R2, PT, PT, R7, -0x3f3504f3, RZ ;  /* 0xc0cafb0d07027810 */ /* 0x000fc80007ffe0ff */
[----:B------:R-:W-:-:S04]  /*1770*/  LOP3.LUT R2, R2, 0xff800000, RZ, 0xc0, !PT ;  /* 0xff80000002027812 */ /* 0x000fc800078ec0ff */
[-C--:B------:R-:W-:Y:S02]  /*1780*/  IADD3 R7, PT, PT, R7, -R2.reuse, RZ ;  /* 0x8000000207077210 */ /* 0x080fe40007ffe0ff */
[----:B------:R-:W-:-:S03]  /*1790*/  I2FP.F32.S32 R2, R2 ;  /* 0x0000000200027245 */ /* 0x000fc60000201400 */
[C---:B------:R-:W-:Y:S01]  /*17a0*/  FADD R8, R7.reuse, 1 ;  /* 0x3f80000007087421 */ /* 0x040fe20000000000 */
[----:B------:R-:W-:Y:S01]  /*17b0*/  FADD R6, R7, -1 ;  /* 0xbf80000007067421 */ /* 0x000fe20000000000 */
[----:B------:R-:W-:-:S03]  /*17c0*/  FSEL R7, RZ, -24, P0 ;  /* 0xc1c00000ff077808 */ /* 0x000fc60000000000 */
[----:B------:R-:W-:Y:S01]  /*17d0*/  FADD R11, R6, R6 ;  /* 0x00000006060b7221 */ /* 0x000fe20000000000 */
[----:B------:R-:W0:Y:S01]  /*17e0*/  MUFU.RCP R8, R8 ;  /* 0x0000000800087308 */ /* 0x000e220000001000 */
[----:B------:R-:W-:Y:S02]  /*17f0*/  FFMA R7, R2, 1.1920928955078125e-07, R7 ;  /* 0x3400000002077823 */ /* 0x000fe40000000007 */
        /* <DEDUP_REMOVED lines=16> */
[----:B------:R-:W-:-:S04]  /*1900*/  FFMA R6, R13, R6, R8 ;  /* 0x000000060d067223 */ /* 0x000fc80000000008 */
[----:B------:R-:W-:-:S04]  /*1910*/  FFMA R11, R10, R11, R6 ;  /* 0x0000000b0a0b7223 */ /* 0x000fc80000000006 */
[----:B------:R-:W-:-:S04]  /*1920*/  FADD R7, R2, R11 ;  /* 0x0000000b02077221 */ /* 0x000fc80000000000 */
[----:B------:R-:W-:Y:S01]  /*1930*/  FMUL R6, R7, 2 ;  /* 0x4000000007067820 */ /* 0x000fe20000400000 */
[----:B------:R-:W-:-:S03]  /*1940*/  FADD R2, -R2, R7 ;  /* 0x0000000702027221 */ /* 0x000fc60000000100 */
[----:B------:R-:W0:Y:S01]  /*1950*/  FRND R13, R6 ;  /* 0x00000006000d7307 */ /* 0x000e220000201000 */
[----:B------:R-:W-:Y:S01]  /*1960*/  FADD R2, R11, -R2 ;  /* 0x800000020b027221 */ /* 0x000fe20000000000 */
[----:B------:R-:W-:Y:S01]  /*1970*/  FFMA R7, R7, 2, -R6 ;  /* 0x4000000007077823 */ /* 0x000fe20000000806 */
[----:B------:R-:W-:Y:S01]  /*1980*/  HFMA2 R11, -RZ, RZ, 0.64013671875, -15.109375 ;  /* 0x391fcb8eff0b7431 */ /* 0x000fe200000001ff */
[----:B------:R-:W-:Y:S02]  /*1990*/  FSETP.GT.AND P1, PT, |R6|, 152, PT ;  /* 0x431800000600780b */ /* 0x000fe40003f24200 */
[----:B------:R-:W-:Y:S01]  /*19a0*/  FFMA R7, R2, 2, R7 ;  /* 0x4000000002077823 */ /* 0x000fe20000000007 */
[C---:B------:R-:W-:Y:S01]  /*19b0*/  FSETP.GEU.AND P2, PT, R6.reuse, RZ, PT ;  /* 0x000000ff0600720b */ /* 0x040fe20003f4e000 */
        /* <DEDUP_REMOVED lines=21> */
.L_x_18:
[----:B------:R-:W-:-:S07]  /*1b10*/  FADD R11, R0, 2 ;  /* 0x40000000000b7421 */ /* 0x000fce0000000000 */
.L_x_17:
[----:B------:R-:W-:Y:S05]  /*1b20*/  BSYNC.RECONVERGENT B0 ;  /* 0x0000000000007941 */ /* 0x000fea0003800200 */
.L_x_16:
[----:B------:R-:W-:-:S07]  /*1b30*/  FADD R12, R12, R11 ;  /* 0x0000000b0c0c7221 */ /* 0x000fce0000000000 */
.L_x_8:
[----:B------:R-:W0:Y:S01]  /*1b40*/  MUFU.RCP R0, R3 ;  /* 0x0000000300007308 */ /* 0x000e220000001000 */
[----:B------:R-:W1:Y:S01]  /*1b50*/  LDC R2, c[0x0][0x390] ;  /* 0x0000e400ff027b82 */ /* 0x000e620000000800 */
[----:B------:R-:W-:Y:S06]  /*1b60*/  BSSY.RECONVERGENT B2, `(.L_x_19) ;  /* 0x000000c000027945 */ /* 0x000fec0003800200 */
[----:B------:R-:W2:Y:S01]  /*1b70*/  FCHK P0, R12, R3 ;  /* 0x000000030c007302 */ /* 0x000ea20000000000 */
[----:B0-----:R-:W-:-:S04]  /*1b80*/  FFMA R7, -R3, R0, 1 ;  /* 0x3f80000003077423 */ /* 0x001fc80000000100 */
[----:B------:R-:W-:-:S04]  /*1b90*/  FFMA R0, R0, R7, R0 ;  /* 0x0000000700007223 */ /* 0x000fc80000000000 */
[----:B------:R-:W-:Y:S01]  /*1ba0*/  FFMA R7, R0, R12, RZ ;  /* 0x0000000c00077223 */ /* 0x000fe200000000ff */
[----:B-1----:R-:W-:-:S03]  /*1bb0*/  ISETP.GE.AND P2, PT, R2, 0x1, PT ;  /* 0x000000010200780c */ /* 0x002fc60003f46270 */
[----:B------:R-:W-:-:S04]  /*1bc0*/  FFMA R2, -R3, R7, R12 ;  /* 0x0000000703027223 */ /* 0x000fc8000000010c */
[----:B------:R-:W-:Y:S01]  /*1bd0*/  FFMA R0, R0, R2, R7 ;  /* 0x0000000200007223 */ /* 0x000fe20000000007 */
[----:B--2---:R-:W-:Y:S06]  /*1be0*/  @!P0 BRA `(.L_x_20) ;  /* 0x00000000000c8947 */ /* 0x004fec0003800000 */
[----:B------:R-:W-:Y:S02]  /*1bf0*/  MOV R0, R12 ;  /* 0x0000000c00007202 */ /* 0x000fe40000000f00 */
[----:B------:R-:W-:-:S07]  /*1c00*/  MOV R2, 0x1c20 ;  /* 0x00001c2000027802 */ /* 0x000fce0000000f00 */
[----:B------:R-:W-:Y:S05]  /*1c10*/  CALL.REL.NOINC `($__internal_1_$__cuda_sm3x_div_rn_noftz_f32_slowpath) ;  /* 0x0000002000c87944 */ /* 0x000fea0003c00000 */
.L_x_20:
[----:B------:R-:W-:Y:S05]  /*1c20*/  BSYNC.RECONVERGENT B2 ;  /* 0x0000000000027941 */ /* 0x000fea0003800200 */
.L_x_19:
[----:B------:R-:W-:Y:S01]  /*1c30*/  IADD3 R2, PT, PT, R0, -0xd000000, RZ ;  /* 0xf300000000027810 */ /* 0x000fe20007ffe0ff */
[----:B------:R0:W1:Y:S01]  /*1c40*/  MUFU.RSQ R7, R0 ;  /* 0x0000000000077308 */ /* 0x0000620000001400 */
[----:B------:R-:W-:Y:S02]  /*1c50*/  BSSY.RECONVERGENT B0, `(.L_x_21) ;  /* 0x000000b000007945 */ /* 0x000fe40003800200 */
[----:B------:R-:W-:-:S13]  /*1c60*/  ISETP.GT.U32.AND P0, PT, R2, 0x727fffff, PT ;  /* 0x727fffff0200780c */ /* 0x000fda0003f04070 */
[----:B0-----:R-:W-:Y:S05]  /*1c70*/  @!P0 BRA `(.L_x_22) ;  /* 0x0000000000108947 */ /* 0x001fea0003800000 */
[----:B------:R-:W-:-:S07]  /*1c80*/  MOV R10, 0x1ca0 ;  /* 0x00001ca0000a7802 */ /* 0x000fce0000000f00 */
[----:B-1----:R-:W-:Y:S05]  /*1c90*/  CALL.REL.NOINC `($__internal_0_$__cuda_sm20_sqrt_rn_f32_slowpath) ;  /* 0x00000020004c7944 */ /* 0x002fea0003c00000 */
[----:B------:R-:W-:Y:S01]  /*1ca0*/  MOV R3, R0 ;  /* 0x0000000000037202 */ /* 0x000fe20000000f00 */
[----:B------:R-:W-:Y:S06]  /*1cb0*/  BRA `(.L_x_23) ;  /* 0x0000000000107947 */ /* 0x000fec0003800000 */
.L_x_22:
[C---:B-1----:R-:W-:Y:S01]  /*1cc0*/  FMUL.FTZ R3, R7.reuse, R0 ;  /* 0x0000000007037220 */ /* 0x042fe20000410000 */
[----:B------:R-:W-:-:S03]  /*1cd0*/  FMUL.FTZ R2, R7, 0.5 ;  /* 0x3f00000007027820 */ /* 0x000fc60000410000 */
[----:B------:R-:W-:-:S04]  /*1ce0*/  FFMA R0, -R3, R3, R0 ;  /* 0x0000000303007223 */ /* 0x000fc80000000100 */
[----:B------:R-:W-:-:S07]  /*1cf0*/  FFMA R3, R0, R2, R3 ;  /* 0x0000000200037223 */ /* 0x000fce0000000003 */
.L_x_23:
[----:B------:R-:W-:Y:S05]  /*1d00*/  BSYNC.RECONVERGENT B0 ;  /* 0x0000000000007941 */ /* 0x000fea0003800200 */
.L_x_21:
[----:B------:R-:W-:Y:S05]  /*1d10*/  @!P2 EXIT ;  /* 0x000000000000a94d */ /* 0x000fea0003800000 */
[----:B------:R-:W0:Y:S01]  /*1d20*/  LDCU UR5, c[0x0][0x390] ;  /* 0x00007200ff0577ac */ /* 0x000e220008000800 */
[----:B------:R-:W-:Y:S01]  /*1d30*/  HFMA2 R7, -RZ, RZ, 0, 0 ;  /* 0x00000000ff077431 */ /* 0x000fe200000001ff */
[----:B0-----:R-:W-:-:S04]  /*1d40*/  MOV R0, UR5 ;  /* 0x0000000500007c02 */ /* 0x001fc80008000f00 */
[C---:B------:R-:W-:Y:S02]  /*1d50*/  IADD3 R2, PT, PT, R0.reuse, -0x1, RZ ;  /* 0xffffffff00027810 */ /* 0x040fe40007ffe0ff */
[----:B------:R-:W-:Y:S02]  /*1d60*/  LOP3.LUT R6, R0, 0x7, RZ, 0xc0, !PT ;  /* 0x0000000700067812 */ /* 0x000fe400078ec0ff */
[----:B------:R-:W-:-:S13]  /*1d70*/  ISETP.GE.U32.AND P0, PT, R2, 0x7, PT ;  /* 0x000000070200780c */ /* 0x000fda0003f06070 */
[----:B------:R-:W-:Y:S05]  /*1d80*/  @!P0 BRA `(.L_x_24) ;  /* 0x0000001000008947 */ /* 0x000fea0003800000 */
[----:B------:R-:W0:Y:S01]  /*1d90*/  LDC R8, c[0x0][0x390] ;  /* 0x0000e400ff087b82 */ /* 0x000e220000000800 */
[C---:B------:R-:W-:Y:S01]  /*1da0*/  LOP3.LUT R7, R0.reuse, 0x7ffffff8, RZ, 0xc0, !PT ;  /* 0x7ffffff800077812 */ /* 0x040fe200078ec0ff */
[C-C-:B------:R-:W-:Y:S01]  /*1db0*/  IMAD R10, R0.reuse, 0x7, R4.reuse ;  /* 0x00000007000a7824 */ /* 0x140fe200078e0204 */
[C---:B------:R-:W-:Y:S01]  /*1dc0*/  IADD3 R9, PT, PT, R0.reuse, UR4, R9 ;  /* 0x0000000400097c10 */ /* 0x040fe2000fffe009 */
[C-C-:B------:R-:W-:Y:S01]  /*1dd0*/  IMAD R11, R0.reuse, 0x6, R4.reuse ;  /* 0x00000006000b7824 */ /* 0x140fe200078e0204 */
[CC--:B------:R-:W-:Y:S01]  /*1de0*/  LEA R19, R0.reuse, R4.reuse, 0x2 ;  /* 0x0000000400137211 */ /* 0x0c0fe200078e10ff */
[C-C-:B------:R-:W-:Y:S01]  /*1df0*/  IMAD R17, R0.reuse, 0x5, R4.reuse ;  /* 0x0000000500117824 */ /* 0x140fe200078e0204 */
[CC--:B------:R-:W-:Y:S01]  /*1e00*/  LEA R23, R0.reuse, R4.reuse, 0x1 ;  /* 0x0000000400177211 */ /* 0x0c0fe200078e08ff */
[----:B------:R-:W1:Y:S01]  /*1e10*/  LDC.64 R14, c[0x0][0x380] ;  /* 0x0000e000ff0e7b82 */ /* 0x000e620000000a00 */
[----:B------:R-:W-:Y:S01]  /*1e20*/  IMAD R21, R0, 0x3, R4 ;  /* 0x0000000300157824 */ /* 0x000fe200078e0204 */
[----:B------:R-:W-:Y:S01]  /*1e30*/  MOV R25, R4 ;  /* 0x0000000400197202 */ /* 0x000fe20000000f00 */
[----:B------:R-:W2:Y:S01]  /*1e40*/  LDCU.64 UR8, c[0x0][0x388] ;  /* 0x00007100ff0877ac */ /* 0x000ea20008000a00 */
[----:B------:R-:W-:-:S04]  /*1e50*/  IADD3 R16, PT, PT, -R7, RZ, RZ ;  /* 0x000000ff07107210 */ /* 0x000fc80007ffe1ff */
[----:B------:R-:W3:Y:S03]  /*1e60*/  LDC.64 R12, c[0x0][0x388] ;  /* 0x0000e200ff0c7b82 */ /* 0x000ee60000000a00 */
.L_x_64:
[----:B------:R-:W-:Y:S01]  /*1e70*/  FSETP.NEU.AND P0, PT, R3, RZ, PT ;  /* 0x000000ff0300720b */ /* 0x000fe20003f0d000 */
[----:B------:R-:W-:-:S12]  /*1e80*/  BSSY.RECONVERGENT B2, `(.L_x_25) ;  /* 0x000001b000027945 */ /* 0x000fd80003800200 */
[----:B----4-:R-:W4:Y:S02]  /*1e90*/  @!P0 LDC.64 R28, c[0x0][0x388] ;  /* 0x0000e200ff1c8b82 */ /* 0x010f240000000a00 */
[----:B--2-4-:R-:W-:-:S05]  /*1ea0*/  @!P0 IMAD.WIDE R26, R25, 0x4, R28 ;  /* 0x00000004191a8825 */ /* 0x014fca00078e021c */
[----:B------:R4:W-:Y:S01]  /*1eb0*/  @!P0 STG.E desc[UR6][R26.64], RZ ;  /* 0x000000ff1a008986 */ /* 0x0009e2000c101906 */
[----:B------:R-:W-:Y:S05]  /*1ec0*/  @!P0 BRA `(.L_x_26) ;  /* 0x0000000000588947 */ /* 0x000fea0003800000 */
[----:B-1--4-:R-:W-:-:S06]  /*1ed0*/  IMAD.WIDE R26, R25, 0x4, R14 ;  /* 0x00000004191a7825 */ /* 0x012fcc00078e020e */
[----:B------:R-:W4:Y:S01]  /*1ee0*/  LDG.E R26, desc[UR6][R26.64] ;  /* 0x000000061a1a7981 */ /* 0x000f22000c1e1900 */
[----:B------:R-:W1:Y:S01]  /*1ef0*/  MUFU.RCP R2, R3 ;  /* 0x0000000300027308 */ /* 0x000e620000001000 */
[----:B------:R-:W-:Y:S01]  /*1f00*/  BSSY.RECONVERGENT B3, `(.L_x_27) ;  /* 0x000000d000037945 */ /* 0x000fe20003800200 */
[----:B-1----:R-:W-:-:S04]  /*1f10*/  FFMA R29, R2, -R3, 1 ;  /* 0x3f800000021d7423 */ /* 0x002fc80000000803 */
[----:B------:R-:W-:Y:S01]  /*1f20*/  FFMA R29, R2, R29, R2 ;  /* 0x0000001d021d7223 */ /* 0x000fe20000000002 */
[----:B----4-:R-:W-:-:S05]  /*1f30*/  I2FP.F32.S32 R0, R26 ;  /* 0x0000001a00007245 */ /* 0x010fca0000201400 */
[----:B------:R-:W-:-:S04]  /*1f40*/  FADD R0, R0, -R5 ;  /* 0x8000000500007221 */ /* 0x000fc80000000000 */
[----:B------:R-:W1:Y:S01]  /*1f50*/  FCHK P0, R0, R3 ;  /* 0x0000000300007302 */ /* 0x000e620000000000 */
[----:B------:R-:W-:-:S04]  /*1f60*/  FFMA R2, R0, R29, RZ ;  /* 0x0000001d00027223 */ /* 0x000fc800000000ff */
[----:B------:R-:W-:-:S04]  /*1f70*/  FFMA R18, R2, -R3, R0 ;  /* 0x8000000302127223 */ /* 0x000fc80000000000 */
[----:B------:R-:W-:Y:S01]  /*1f80*/  FFMA R2, R29, R18, R2 ;  /* 0x000000121d027223 */ /* 0x000fe20000000002 */
[----:B-1----:R-:W-:Y:S06]  /*1f90*/  @!P0 BRA `(.L_x_28) ;  /* 0x00000000000c8947 */ /* 0x002fec0003800000 */
[----:B------:R-:W-:-:S07]  /*1fa0*/  MOV R2, 0x1fc0 ;  /* 0x00001fc000027802 */ /* 0x000fce0000000f00 */
[----:B0-23--:R-:W-:Y:S05]  /*1fb0*/  CALL.REL.NOINC `($__internal_1_$__cuda_sm3x_div_rn_noftz_f32_slowpath) ;  /* 0x0000001c00e07944 */ /* 0x00dfea0003c00000 */
[----:B------:R-:W-:-:S07]  /*1fc0*/  MOV R2, R0 ;  /* 0x0000000000027202 */ /* 0x000fce0000000f00 */
.L_x_28:
[----:B--2---:R-:W-:Y:S05]  /*1fd0*/  BSYNC.RECONVERGENT B3 ;  /* 0x0000000000037941 */ /* 0x004fea0003800200 */
.L_x_27:
[----:B------:R-:W1:Y:S01]  /*1fe0*/  F2I.TRUNC.NTZ R2, R2 ;  /* 0x0000000200027305 */ /* 0x000e62000020f100 */
[----:B------:R-:W-:Y:S02]  /*1ff0*/  MOV R28, UR8 ;  /* 0x00000008001c7c02 */ /* 0x000fe40008000f00 */
[----:B------:R-:W-:-:S03]  /*2000*/  MOV R29, UR9 ;  /* 0x00000009001d7c02 */ /* 0x000fc60008000f00 */
[----:B------:R-:W-:-:S05]  /*2010*/  IMAD.WIDE R26, R25, 0x4, R28 ;  /* 0x00000004191a7825 */ /* 0x000fca00078e021c */
[----:B-1----:R1:W-:Y:S02]  /*2020*/  STG.E desc[UR6][R26.64], R2 ;  /* 0x000000021a007986 */ /* 0x0023e4000c101906 */
.L_x_26:
[----:B--2---:R-:W-:Y:S05]  /*2030*/  BSYNC.RECONVERGENT B2 ;  /* 0x0000000000027941 */ /* 0x004fea0003800200 */
.L_x_25:
[----:B------:R-:W-:Y:S01]  /*2040*/  FSETP.NEU.AND P0, PT, R3, RZ, PT ;  /* 0x000000ff0300720b */ /* 0x000fe20003f0d000 */
[----:B------:R-:W-:-:S12]  /*2050*/  BSSY.RECONVERGENT B2, `(.L_x_29) ;  /* 0x000001b000027945 */ /* 0x000fd80003800200 */
[----:B------:R-:W-:Y:S05]  /*2060*/  @!P0 BRA `(.L_x_30) ;  /* 0x00000000005c8947 */ /* 0x000fea0003800000 */
[----:B-1--4-:R-:W-:-:S06]  /*2070*/  IMAD.WIDE R26, R9, 0x4, R14 ;  /* 0x00000004091a7825 */ /* 0x012fcc00078e020e */
[----:B------:R-:W2:Y:S01]  /*2080*/  LDG.E R26, desc[UR6][R26.64] ;  /* 0x000000061a1a7981 */ /* 0x000ea2000c1e1900 */
[----:B------:R-:W1:Y:S01]  /*2090*/  MUFU.RCP R2, R3 ;  /* 0x0000000300027308 */ /* 0x000e620000001000 */
[----:B------:R-:W-:Y:S01]  /*20a0*/  BSSY.RECONVERGENT B3, `(.L_x_31) ;  /* 0x000000d000037945 */ /* 0x000fe20003800200 */
[----:B-1----:R-:W-:Y:S01]  /*20b0*/  FFMA R29, R2, -R3, 1 ;  /* 0x3f800000021d7423 */ /* 0x002fe20000000803 */
[----:B--2---:R-:W-:-:S05]  /*20c0*/  I2FP.F32.S32 R0, R26 ;  /* 0x0000001a00007245 */ /* 0x004fca0000201400 */
[----:B------:R-:W-:Y:S01]  /*20d0*/  FADD R18, R0, -R5 ;  /* 0x8000000500127221 */ /* 0x000fe20000000000 */
[----:B------:R-:W-:-:S03]  /*20e0*/  FFMA R0, R2, R29, R2 ;  /* 0x0000001d02007223 */ /* 0x000fc60000000002 */
[----:B------:R-:W1:Y:S01]  /*20f0*/  FCHK P0, R18, R3 ;  /* 0x0000000312007302 */ /* 0x000e620000000000 */
[----:B------:R-:W-:-:S04]  /*2100*/  FFMA R2, R0, R18, RZ ;  /* 0x0000001200027223 */ /* 0x000fc800000000ff */
[----:B------:R-:W-:-:S04]  /*2110*/  FFMA R29, R2, -R3, R18 ;  /* 0x80000003021d7223 */ /* 0x000fc80000000012 */
[----:B------:R-:W-:Y:S01]  /*2120*/  FFMA R0, R0, R29, R2 ;  /* 0x0000001d00007223 */ /* 0x000fe20000000002 */
[----:B-1----:R-:W-:Y:S06]  /*2130*/  @!P0 BRA `(.L_x_32) ;  /* 0x00000000000c8947 */ /* 0x002fec0003800000 */
[----:B------:R-:W-:Y:S02]  /*2140*/  MOV R0, R18 ;  /* 0x0000001200007202 */ /* 0x000fe40000000f00 */
[----:B------:R-:W-:-:S07]  /*2150*/  MOV R2, 0x2170 ;  /* 0x0000217000027802 */ /* 0x000fce0000000f00 */
[----:B0--3--:R-:W-:Y:S05]  /*2160*/  CALL.REL.NOINC `($__internal_1_$__cuda_sm3x_div_rn_noftz_f32_slowpath) ;  /* 0x0000001c00747944 */ /* 0x009fea0003c00000 */
.L_x_32:
[----:B------:R-:W-:Y:S05]  /*2170*/  BSYNC.RECONVERGENT B3 ;  /* 0x0000000000037941 */ /* 0x000fea0003800200 */
.L_x_31:
[----:B------:R-:W1:Y:S01]  /*2180*/  F2I.TRUNC.NTZ R0, R0 ;  /* 0x0000000000007305 */ /* 0x000e62000020f100 */
[----:B------:R-:W-:Y:S02]  /*2190*/  MOV R28, UR8 ;  /* 0x00000008001c7c02 */ /* 0x000fe40008000f00 */
[----:B------:R-:W-:-:S03]  /*21a0*/  MOV R29, UR9 ;  /* 0x00000009001d7c02 */ /* 0x000fc60008000f00 */
[----:B------:R-:W-:-:S05]  /*21b0*/  IMAD.WIDE R26, R9, 0x4, R28 ;  /* 0x00000004091a7825 */ /* 0x000fca00078e021c */
[----:B-1----:R1:W-:Y:S01]  /*21c0*/  STG.E desc[UR6][R26.64], R0 ;  /* 0x000000001a007986 */ /* 0x0023e2000c101906 */
[----:B------:R-:W-:Y:S05]  /*21d0*/  BRA `(.L_x_33) ;  /* 0x0000000000087947 */ /* 0x000fea0003800000 */
.L_x_30:
[----:B-1--4-:R-:W-:-:S05]  /*21e0*/  IMAD.WIDE R26, R9, 0x4, R28 ;  /* 0x00000004091a7825 */ /* 0x012fca00078e021c */
[----:B------:R2:W-:Y:S02]  /*21f0*/  STG.E desc[UR6][R26.64], RZ ;  /* 0x000000ff1a007986 */ /* 0x0005e4000c101906 */
.L_x_33:
[----:B------:R-:W-:Y:S05]  /*2200*/  BSYNC.RECONVERGENT B2 ;  /* 0x0000000000027941 */ /* 0x000fea0003800200 */
.L_x_29:
[----:B------:R-:W-:Y:S01]  /*2210*/  FSETP.NEU.AND P0, PT, R3, RZ, PT ;  /* 0x000000ff0300720b */ /* 0x000fe20003f0d000 */
[----:B------:R-:W-:-:S12]  /*2220*/  BSSY.RECONVERGENT B2, `(.L_x_34) ;  /* 0x000001b000027945 */ /* 0x000fd80003800200 */
[----:B------:R-:W-:Y:S05]  /*2230*/  @!P0 BRA `(.L_x_35) ;  /* 0x00000000005c8947 */ /* 0x000fea0003800000 */
[----:B-12---:R-:W-:-:S06]  /*2240*/  IMAD.WIDE R26, R23, 0x4, R14 ;  /* 0x00000004171a7825 */ /* 0x006fcc00078e020e */
        /* <DEDUP_REMOVED lines=15> */
.L_x_37:
[----:B------:R-:W-:Y:S05]  /*2340*/  BSYNC.RECONVERGENT B3 ;  /* 0x0000000000037941 */ /* 0x000fea0003800200 */
.L_x_36:
[----:B------:R-:W1:Y:S01]  /*2350*/  F2I.TRUNC.NTZ R0, R0 ;  /* 0x0000000000007305 */ /* 0x000e62000020f100 */
[----:B------:R-:W-:Y:S02]  /*2360*/  MOV R28, UR8 ;  /* 0x00000008001c7c02 */ /* 0x000fe40008000f00 */
[----:B------:R-:W-:-:S03]  /*2370*/  MOV R29, UR9 ;  /* 0x00000009001d7c02 */ /* 0x000fc60008000f00 */
[----:B------:R-:W-:-:S05]  /*2380*/  IMAD.WIDE R26, R23, 0x4, R28 ;  /* 0x00000004171a7825 */ /* 0x000fca00078e021c */
[----:B-1----:R1:W-:Y:S01]  /*2390*/  STG.E desc[UR6][R26.64], R0 ;  /* 0x000000001a007986 */ /* 0x0023e2000c101906 */
[----:B------:R-:W-:Y:S05]  /*23a0*/  BRA `(.L_x_38) ;  /* 0x0000000000087947 */ /* 0x000fea0003800000 */
.L_x_35:
[----:B-12---:R-:W-:-:S05]  /*23b0*/  IMAD.WIDE R26, R23, 0x4, R28 ;  /* 0x00000004171a7825 */ /* 0x006fca00078e021c */
[----:B------:R2:W-:Y:S02]  /*23c0*/  STG.E desc[UR6][R26.64], RZ ;  /* 0x000000ff1a007986 */ /* 0x0005e4000c101906 */
.L_x_38:
[----:B------:R-:W-:Y:S05]  /*23d0*/  BSYNC.RECONVERGENT B2 ;  /* 0x0000000000027941 */ /* 0x000fea0003800200 */
.L_x_34:
        /* <DEDUP_REMOVED lines=19> */
.L_x_42:
[----:B------:R-:W-:Y:S05]  /*2510*/  BSYNC.RECONVERGENT B3 ;  /* 0x0000000000037941 */ /* 0x000fea0003800200 */
.L_x_41:
[----:B------:R-:W1:Y:S01]  /*2520*/  F2I.TRUNC.NTZ R0, R0 ;  /* 0x0000000000007305 */ /* 0x000e62000020f100 */
[----:B------:R-:W-:Y:S02]  /*2530*/  MOV R28, UR8 ;  /* 0x00000008001c7c02 */ /* 0x000fe40008000f00 */
[----:B------:R-:W-:-:S03]  /*2540*/  MOV R29, UR9 ;  /* 0x00000009001d7c02 */ /* 0x000fc60008000f00 */
[----:B------:R-:W-:-:S05]  /*2550*/  IMAD.WIDE R26, R21, 0x4, R28 ;  /* 0x00000004151a7825 */ /* 0x000fca00078e021c */
[----:B-1----:R1:W-:Y:S01]  /*2560*/  STG.E desc[UR6][R26.64], R0 ;  /* 0x000000001a007986 */ /* 0x0023e2000c101906 */
[----:B------:R-:W-:Y:S05]  /*2570*/  BRA `(.L_x_43) ;  /* 0x0000000000087947 */ /* 0x000fea0003800000 */
.L_x_40:
[----:B-12---:R-:W-:-:S05]  /*2580*/  IMAD.WIDE R26, R21, 0x4, R28 ;  /* 0x00000004151a7825 */ /* 0x006fca00078e021c */
[----:B------:R2:W-:Y:S02]  /*2590*/  STG.E desc[UR6][R26.64], RZ ;  /* 0x000000ff1a007986 */ /* 0x0005e4000c101906 */
.L_x_43:
[----:B------:R-:W-:Y:S05]  /*25a0*/  BSYNC.RECONVERGENT B2 ;  /* 0x0000000000027941 */ /* 0x000fea0003800200 */
.L_x_39:
        /* <DEDUP_REMOVED lines=19> */
.L_x_47:
[----:B------:R-:W-:Y:S05]  /*26e0*/  BSYNC.RECONVERGENT B3 ;  /* 0x0000000000037941 */ /* 0x000fea0003800200 */
.L_x_46:
[----:B------:R-:W1:Y:S01]  /*26f0*/  F2I.TRUNC.NTZ R0, R0 ;  /* 0x0000000000007305 */ /* 0x000e62000020f100 */
[----:B------:R-:W-:Y:S02]  /*2700*/  MOV R28, UR8 ;  /* 0x00000008001c7c02 */ /* 0x000fe40008000f00 */
[----:B------:R-:W-:-:S03]  /*2710*/  MOV R29, UR9 ;  /* 0x00000009001d7c02 */ /* 0x000fc60008000f00 */
[----:B------:R-:W-:-:S05]  /*2720*/  IMAD.WIDE R26, R19, 0x4, R28 ;  /* 0x00000004131a7825 */ /* 0x000fca00078e021c */
[----:B-1----:R1:W-:Y:S01]  /*2730*/  STG.E desc[UR6][R26.64], R0 ;  /* 0x000000001a007986 */ /* 0x0023e2000c101906 */
[----:B------:R-:W-:Y:S05]  /*2740*/  BRA `(.L_x_48) ;  /* 0x0000000000087947 */ /* 0x000fea0003800000 */
.L_x_45:
[----:B-12---:R-:W-:-:S05]  /*2750*/  IMAD.WIDE R26, R19, 0x4, R28 ;  /* 0x00000004131a7825 */ /* 0x006fca00078e021c */
[----:B------:R2:W-:Y:S02]  /*2760*/  STG.E desc[UR6][R26.64], RZ ;  /* 0x000000ff1a007986 */ /* 0x0005e4000c101906 */
.L_x_48:
[----:B------:R-:W-:Y:S05]  /*2770*/  BSYNC.RECONVERGENT B2 ;  /* 0x0000000000027941 */ /* 0x000fea0003800200 */
.L_x_44:
        /* <DEDUP_REMOVED lines=19> */
.L_x_52:
[----:B------:R-:W-:Y:S05]  /*28b0*/  BSYNC.RECONVERGENT B3 ;  /* 0x0000000000037941 */ /* 0x000fea0003800200 */
.L_x_51:
[----:B------:R-:W1:Y:S01]  /*28c0*/  F2I.TRUNC.NTZ R0, R0 ;  /* 0x0000000000007305 */ /* 0x000e62000020f100 */
[----:B------:R-:W-:Y:S02]  /*28d0*/  MOV R28, UR8 ;  /* 0x00000008001c7c02 */ /* 0x000fe40008000f00 */
[----:B------:R-:W-:-:S03]  /*28e0*/  MOV R29, UR9 ;  /* 0x00000009001d7c02 */ /* 0x000fc60008000f00 */
[----:B------:R-:W-:-:S05]  /*28f0*/  IMAD.WIDE R26, R17, 0x4, R28 ;  /* 0x00000004111a7825 */ /* 0x000fca00078e021c */
[----:B-1----:R1:W-:Y:S01]  /*2900*/  STG.E desc[UR6][R26.64], R0 ;  /* 0x000000001a007986 */ /* 0x0023e2000c101906 */
[----:B------:R-:W-:Y:S05]  /*2910*/  BRA `(.L_x_53) ;  /* 0x0000000000087947 */ /* 0x000fea0003800000 */
.L_x_50:
[----:B-12---:R-:W-:-:S05]  /*2920*/  IMAD.WIDE R26, R17, 0x4, R28 ;  /* 0x00000004111a7825 */ /* 0x006fca00078e021c */
[----:B------:R2:W-:Y:S02]  /*2930*/  STG.E desc[UR6][R26.64], RZ ;  /* 0x000000ff1a007986 */ /* 0x0005e4000c101906 */
.L_x_53:
[----:B------:R-:W-:Y:S05]  /*2940*/  BSYNC.RECONVERGENT B2 ;  /* 0x0000000000027941 */ /* 0x000fea0003800200 */
.L_x_49:
        /* <DEDUP_REMOVED lines=19> */
.L_x_57:
[----:B------:R-:W-:Y:S05]  /*2a80*/  BSYNC.RECONVERGENT B3 ;  /* 0x0000000000037941 */ /* 0x000fea0003800200 */
.L_x_56:
[----:B------:R-:W1:Y:S01]  /*2a90*/  F2I.TRUNC.NTZ R0, R0 ;  /* 0x0000000000007305 */ /* 0x000e62000020f100 */
[----:B------:R-:W-:Y:S02]  /*2aa0*/  MOV R28, UR8 ;  /* 0x00000008001c7c02 */ /* 0x000fe40008000f00 */
[----:B------:R-:W-:-:S03]  /*2ab0*/  MOV R29, UR9 ;  /* 0x00000009001d7c02 */ /* 0x000fc60008000f00 */
[----:B------:R-:W-:-:S05]  /*2ac0*/  IMAD.WIDE R26, R11, 0x4, R28 ;  /* 0x000000040b1a7825 */ /* 0x000fca00078e021c */
[----:B-1----:R1:W-:Y:S01]  /*2ad0*/  STG.E desc[UR6][R26.64], R0 ;  /* 0x000000001a007986 */ /* 0x0023e2000c101906 */
[----:B------:R-:W-:Y:S05]  /*2ae0*/  BRA `(.L_x_58) ;  /* 0x0000000000087947 */ /* 0x000fea0003800000 */
.L_x_55:
[----:B-12---:R-:W-:-:S05]  /*2af0*/  IMAD.WIDE R26, R11, 0x4, R28 ;  /* 0x000000040b1a7825 */ /* 0x006fca00078e021c */
[----:B------:R2:W-:Y:S02]  /*2b00*/  STG.E desc[UR6][R26.64], RZ ;  /* 0x000000ff1a007986 */ /* 0x0005e4000c101906 */
.L_x_58:
[----:B------:R-:W-:Y:S05]  /*2b10*/  BSYNC.RECONVERGENT B2 ;  /* 0x0000000000027941 */ /* 0x000fea0003800200 */
.L_x_54:
        /* <DEDUP_REMOVED lines=19> */
.L_x_62:
[----:B------:R-:W-:Y:S05]  /*2c50*/  BSYNC.RECONVERGENT B3 ;  /* 0x0000000000037941 */ /* 0x000fea0003800200 */
.L_x_61:
[----:B------:R-:W1:Y:S01]  /*2c60*/  F2I.TRUNC.NTZ R29, R0 ;  /* 0x00000000001d7305 */ /* 0x000e62000020f100 */
[----:B---3--:R-:W-:-:S05]  /*2c70*/  IMAD.WIDE R26, R10, 0x4, R12 ;  /* 0x000000040a1a7825 */ /* 0x008fca00078e020c */
[----:B-1----:R1:W-:Y:S01]  /*2c80*/  STG.E desc[UR6][R26.64], R29 ;  /* 0x0000001d1a007986 */ /* 0x0023e2000c101906 */
[----:B------:R-:W-:Y:S05]  /*2c90*/  BRA `(.L_x_63) ;  /* 0x0000000000087947 */ /* 0x000fea0003800000 */
.L_x_60:
[----:B------:R-:W-:-:S05]  /*2ca0*/  IMAD.WIDE R28, R10, 0x4, R28 ;  /* 0x000000040a1c7825 */ /* 0x000fca00078e021c */
[----:B------:R4:W-:Y:S02]  /*2cb0*/  STG.E desc[UR6][R28.64], RZ ;  /* 0x000000ff1c007986 */ /* 0x0009e4000c101906 */
.L_x_63:
[----:B------:R-:W-:Y:S05]  /*2cc0*/  BSYNC.RECONVERGENT B2 ;  /* 0x0000000000027941 */ /* 0x000fea0003800200 */
.L_x_59:
[----:B------:R-:W-:Y:S02]  /*2cd0*/  IADD3 R16, PT, PT, R16, 0x8, RZ ;  /* 0x0000000810107810 */ /* 0x000fe40007ffe0ff */
[----:B01----:R-:W-:Y:S02]  /*2ce0*/  MOV R0, R8 ;  /* 0x0000000800007202 */ /* 0x003fe40000000f00 */
[----:B------:R-:W-:Y:S02]  /*2cf0*/  ISETP.NE.AND P0, PT, R16, RZ, PT ;  /* 0x000000ff1000720c */ /* 0x000fe40003f05270 */
[C---:B------:R-:W-:Y:S02]  /*2d00*/  LEA R10, R0.reuse, R10, 0x3 ;  /* 0x0000000a000a7211 */ /* 0x040fe400078e18ff */
[C---:B------:R-:W-:Y:S02]  /*2d10*/  LEA R11, R0.reuse, R11, 0x3 ;  /* 0x0000000b000b7211 */ /* 0x040fe400078e18ff */
[----:B------:R-:W-:-:S02]  /*2d20*/  LEA R17, R0, R17, 0x3 ;  /* 0x0000001100117211 */ /* 0x000fc400078e18ff */
[C---:B------:R-:W-:Y:S02]  /*2d30*/  LEA R19, R0.reuse, R19, 0x3 ;  /* 0x0000001300137211 */ /* 0x040fe400078e18ff */
[C---:B------:R-:W-:Y:S02]  /*2d40*/  LEA R21, R0.reuse, R21, 0x3 ;  /* 0x0000001500157211 */ /* 0x040fe400078e18ff */
[C---:B------:R-:W-:Y:S02]  /*2d50*/  LEA R23, R0.reuse, R23, 0x3 ;  /* 0x0000001700177211 */ /* 0x040fe400078e18ff */
[C---:B------:R-:W-:Y:S02]  /*2d60*/  LEA R25, R0.reuse, R25, 0x3 ;  /* 0x0000001900197211 */ /* 0x040fe400078e18ff */
[----:B------:R-:W-:Y:S01]  /*2d70*/  LEA R9, R0, R9, 0x3 ;  /* 0x0000000900097211 */ /* 0x000fe200078e18ff */
[----:B------:R-:W-:Y:S06]  /*2d80*/  @P0 BRA `(.L_x_64) ;  /* 0xfffffff000380947 */ /* 0x000fec000383ffff */
.L_x_24:
[----:B------:R-:W-:-:S13]  /*2d90*/  ISETP.NE.AND P0, PT, R6, RZ, PT ;  /* 0x000000ff0600720c */ /* 0x000fda0003f05270 */
[----:B------:R-:W-:Y:S05]  /*2da0*/  @!P0 EXIT ;  /* 0x000000000000894d */ /* 0x000fea0003800000 */
[----:B------:R-:W-:Y:S02]  /*2db0*/  ISETP.GE.U32.AND P0, PT, R6, 0x4, PT ;  /* 0x000000040600780c */ /* 0x000fe40003f06070 */
[----:B------:R-:W-:-:S11]  /*2dc0*/  LOP3.LUT R6, R0, 0x3, RZ, 0xc0, !PT ;  /* 0x0000000300067812 */ /* 0x000fd600078ec0ff */
[----:B------:R-:W-:Y:S05]  /*2dd0*/  @!P0 BRA `(.L_x_65) ;  /* 0x00000008003c8947 */ /* 0x000fea0003800000 */
[----:B------:R-:W-:Y:S01]  /*2de0*/  FSETP.NEU.AND P0, PT, R3, RZ, PT ;  /* 0x000000ff0300720b */ /* 0x000fe20003f0d000 */
[----:B------:R-:W-:-:S12]  /*2df0*/  BSSY.RECONVERGENT B2, `(.L_x_66) ;  /* 0x0000022000027945 */ /* 0x000fd80003800200 */
[----:B------:R-:W-:Y:S05]  /*2e00*/  @!P0 BRA `(.L_x_67) ;  /* 0x0000000000688947 */ /* 0x000fea0003800000 */
[----:B------:R-:W0:Y:S01]  /*2e10*/  LDC.64 R10, c[0x0][0x380] ;  /* 0x0000e000ff0a7b82 */ /* 0x000e220000000a00 */
[----:B------:R-:W-:-:S04]  /*2e20*/  IMAD R8, R7, R0, R4 ;  /* 0x0000000007087224 */ /* 0x000fc800078e0204 */
[----:B0-----:R-:W-:-:S06]  /*2e30*/  IMAD.WIDE R10, R8, 0x4, R10 ;  /* 0x00000004080a7825 */ /* 0x001fcc00078e020a */
[----:B------:R-:W5:Y:S01]  /*2e40*/  LDG.E R10, desc[UR6][R10.64] ;  /* 0x000000060a0a7981 */ /* 0x000f62000c1e1900 */
[----:B------:R-:W0:Y:S01]  /*2e50*/  MUFU.RCP R2, R3 ;  /* 0x0000000300027308 */ /* 0x000e220000001000 */
[----:B------:R-:W-:Y:S01]  /*2e60*/  BSSY.RECONVERGENT B3, `(.L_x_68) ;  /* 0x000000d000037945 */ /* 0x000fe20003800200 */
[----:B0-----:R-:W-:Y:S01]  /*2e70*/  FFMA R9, R2, -R3, 1 ;  /* 0x3f80000002097423 */ /* 0x001fe20000000803 */
[----:B-----5:R-:W-:-:S05]  /*2e80*/  I2FP.F32.S32 R0, R10 ;  /* 0x0000000a00007245 */ /* 0x020fca0000201400 */
[----:B---3--:R-:W-:Y:S01]  /*2e90*/  FADD R13, R0, -R5 ;  /* 0x80000005000d7221 */ /* 0x008fe20000000000 */
[----:B------:R-:W-:-:S03]  /*2ea0*/  FFMA R0, R2, R9, R2 ;  /* 0x0000000902007223 */ /* 0x000fc60000000002 */
[----:B------:R-:W0:Y:S01]  /*2eb0*/  FCHK P0, R13, R3 ;  /* 0x000000030d007302 */ /* 0x000e220000000000 */
[----:B------:R-:W-:-:S04]  /*2ec0*/  FFMA R2, R0, R13, RZ ;  /* 0x0000000d00027223 */ /* 0x000fc800000000ff */
[----:B------:R-:W-:-:S04]  /*2ed0*/  FFMA R9, R2, -R3, R13 ;  /* 0x8000000302097223 */ /* 0x000fc8000000000d */
[----:B------:R-:W-:Y:S01]  /*2ee0*/  FFMA R0, R0, R9, R2 ;  /* 0x0000000900007223 */ /* 0x000fe20000000002 */
[----:B0-----:R-:W-:Y:S06]  /*2ef0*/  @!P0 BRA `(.L_x_69) ;  /* 0x00000000000c8947 */ /* 0x001fec0003800000 */
[----:B------:R-:W-:Y:S02]  /*2f00*/  MOV R0, R13 ;  /* 0x0000000d00007202 */ /* 0x000fe40000000f00 */
[----:B------:R-:W-:-:S07]  /*2f10*/  MOV R2, 0x2f30 ;  /* 0x00002f3000027802 */ /* 0x000fce0000000f00 */
[----:B--2-4-:R-:W-:Y:S05]  /*2f20*/  CALL.REL.NOINC `($__internal_1_$__cuda_sm3x_div_rn_noftz_f32_slowpath) ;  /* 0x0000001000047944 */ /* 0x014fea0003c00000 */
.L_x_69:
[----:B------:R-:W-:Y:S05]  /*2f30*/  BSYNC.RECONVERGENT B3 ;  /* 0x0000000000037941 */ /* 0x000fea0003800200 */
.L_x_68:
[----:B------:R-:W0:Y:S01]  /*2f40*/  LDCU.64 UR4, c[0x0][0x388] ;  /* 0x00007100ff0477ac */ /* 0x000e220008000a00 */
[----:B------:R-:W1:Y:S01]  /*2f50*/  F2I.TRUNC.NTZ R13, R0 ;  /* 0x00000000000d7305 */ /* 0x000e62000020f100 */
[----:B0-----:R-:W-:Y:S02]  /*2f60*/  MOV R10, UR4 ;  /* 0x00000004000a7c02 */ /* 0x001fe40008000f00 */
[----:B------:R-:W-:-:S03]  /*2f70*/  MOV R11, UR5 ;  /* 0x00000005000b7c02 */ /* 0x000fc60008000f00 */
[----:B------:R-:W-:-:S05]  /*2f80*/  IMAD.WIDE R8, R8, 0x4, R10 ;  /* 0x0000000408087825 */ /* 0x000fca00078e020a */
[----:B-1----:R0:W-:Y:S01]  /*2f90*/  STG.E desc[UR6][R8.64], R13 ;  /* 0x0000000d08007986 */ /* 0x0021e2000c101906 */
[----:B------:R-:W-:Y:S05]  /*2fa0*/  BRA `(.L_x_70) ;  /* 0x0000000000187947 */ /* 0x000fea0003800000 */
.L_x_67:
[----:B------:R-:W0:Y:S01]  /*2fb0*/  LDCU.64 UR4, c[0x0][0x388] ;  /* 0x00007100ff0477ac */ /* 0x000e220008000a00 */
[----:B------:R-:W-:Y:S01]  /*2fc0*/  IMAD R9, R7, R0, R4 ;  /* 0x0000000007097224 */ /* 0x000fe200078e0204 */
[----:B0-----:R-:W-:Y:S02]  /*2fd0*/  MOV R10, UR4 ;  /* 0x00000004000a7c02 */ /* 0x001fe40008000f00 */
[----:B------:R-:W-:-:S03]  /*2fe0*/  MOV R11, UR5 ;  /* 0x00000005000b7c02 */ /* 0x000fc60008000f00 */
[----:B------:R-:W-:-:S05]  /*2ff0*/  IMAD.WIDE R8, R9, 0x4, R10 ;  /* 0x0000000409087825 */ /* 0x000fca00078e020a */
[----:B------:R1:W-:Y:S02]  /*3000*/  STG.E desc[UR6][R8.64], RZ ;  /* 0x000000ff08007986 */ /* 0x0003e4000c101906 */
.L_x_70:
[----:B------:R-:W-:Y:S05]  /*3010*/  BSYNC.RECONVERGENT B2 ;  /* 0x0000000000027941 */ /* 0x000fea0003800200 */
.L_x_66:
[----:B------:R-:W-:Y:S01]  /*3020*/  FSETP.NEU.AND P0, PT, R3, RZ, PT ;  /* 0x000000ff0300720b */ /* 0x000fe20003f0d000 */
[----:B------:R-:W-:Y:S01]  /*3030*/  BSSY.RECONVERGENT B2, `(.L_x_71) ;  /* 0x0000022000027945 */ /* 0x000fe20003800200 */
[----:B01----:R-:W-:-:S11]  /*3040*/  IADD3 R9, PT, PT, R7, 0x1, RZ ;  /* 0x0000000107097810 */ /* 0x003fd60007ffe0ff */
[----:B------:R-:W-:Y:S05]  /*3050*/  @!P0 BRA `(.L_x_72) ;  /* 0x00000000006c8947 */ /* 0x000fea0003800000 */
[----:B------:R-:W0:Y:S01]  /*3060*/  LDC.64 R10, c[0x0][0x380] ;  /* 0x0000e000ff0a7b82 */ /* 0x000e220000000a00 */
[----:B------:R-:W1:Y:S02]  /*3070*/  LDCU UR4, c[0x0][0x390] ;  /* 0x00007200ff0477ac */ /* 0x000e640008000800 */
[----:B-1----:R-:W-:-:S04]  /*3080*/  IMAD R8, R9, UR4, R4 ;  /* 0x0000000409087c24 */ /* 0x002fc8000f8e0204 */
        /* <DEDUP_REMOVED lines=16> */
.L_x_74:
[----:B------:R-:W-:Y:S05]  /*3190*/  BSYNC.RECONVERGENT B3 ;  /* 0x0000000000037941 */ /* 0x000fea0003800200 */
.L_x_73:
[----:B------:R-:W0:Y:S01]  /*31a0*/  LDCU.64 UR4, c[0x0][0x388] ;  /* 0x00007100ff0477ac */ /* 0x000e220008000a00 */
[----:B------:R-:W1:Y:S01]  /*31b0*/  F2I.TRUNC.NTZ R13, R0 ;  /* 0x00000000000d7305 */ /* 0x000e62000020f100 */
[----:B0-----:R-:W-:Y:S02]  /*31c0*/  MOV R10, UR4 ;  /* 0x00000004000a7c02 */ /* 0x001fe40008000f00 */
[----:B------:R-:W-:-:S03]  /*31d0*/  MOV R11, UR5 ;  /* 0x00000005000b7c02 */ /* 0x000fc60008000f00 */
[----:B------:R-:W-:-:S05]  /*31e0*/  IMAD.WIDE R8, R8, 0x4, R10 ;  /* 0x0000000408087825 */ /* 0x000fca00078e020a */
[----:B-1----:R0:W-:Y:S01]  /*31f0*/  STG.E desc[UR6][R8.64], R13 ;  /* 0x0000000d08007986 */ /* 0x0021e2000c101906 */
[----:B------:R-:W-:Y:S05]  /*3200*/  BRA `(.L_x_75) ;  /* 0x0000000000107947 */ /* 0x000fea0003800000 */
.L_x_72:
[----:B------:R-:W0:Y:S02]  /*3210*/  LDCU UR4, c[0x0][0x390] ;  /* 0x00007200ff0477ac */ /* 0x000e240008000800 */
[----:B0-----:R-:W-:-:S04]  /*3220*/  IMAD R9, R9, UR4, R4 ;  /* 0x0000000409097c24 */ /* 0x001fc8000f8e0204 */
[----:B------:R-:W-:-:S05]  /*3230*/  IMAD.WIDE R8, R9, 0x4, R10 ;  /* 0x0000000409087825 */ /* 0x000fca00078e020a */
[----:B------:R1:W-:Y:S02]  /*3240*/  STG.E desc[UR6][R8.64], RZ ;  /* 0x000000ff08007986 */ /* 0x0003e4000c101906 */
.L_x_75:
[----:B------:R-:W-:Y:S05]  /*3250*/  BSYNC.RECONVERGENT B2 ;  /* 0x0000000000027941 */ /* 0x000fea0003800200 */
.L_x_71:
        /* <DEDUP_REMOVED lines=23> */
.L_x_79:
[----:B------:R-:W-:Y:S05]  /*33d0*/  BSYNC.RECONVERGENT B3 ;  /* 0x0000000000037941 */ /* 0x000fea0003800200 */
.L_x_78:
[----:B------:R-:W0:Y:S01]  /*33e0*/  LDCU.64 UR4, c[0x0][0x388] ;  /* 0x00007100ff0477ac */ /* 0x000e220008000a00 */
[----:B------:R-:W1:Y:S01]  /*33f0*/  F2I.TRUNC.NTZ R13, R0 ;  /* 0x00000000000d7305 */ /* 0x000e62000020f100 */
[----:B0-----:R-:W-:Y:S02]  /*3400*/  MOV R10, UR4 ;  /* 0x00000004000a7c02 */ /* 0x001fe40008000f00 */
[----:B------:R-:W-:-:S03]  /*3410*/  MOV R11, UR5 ;  /* 0x00000005000b7c02 */ /* 0x000fc60008000f00 */
[----:B------:R-:W-:-:S05]  /*3420*/  IMAD.WIDE R8, R8, 0x4, R10 ;  /* 0x0000000408087825 */ /* 0x000fca00078e020a */
[----:B-1----:R0:W-:Y:S01]  /*3430*/  STG.E desc[UR6][R8.64], R13 ;  /* 0x0000000d08007986 */ /* 0x0021e2000c101906 */
[----:B------:R-:W-:Y:S05]  /*3440*/  BRA `(.L_x_80) ;  /* 0x0000000000107947 */ /* 0x000fea0003800000 */
.L_x_77:
[----:B------:R-:W0:Y:S02]  /*3450*/  LDCU UR4, c[0x0][0x390] ;  /* 0x00007200ff0477ac */ /* 0x000e240008000800 */
[----:B0-----:R-:W-:-:S04]  /*3460*/  IMAD R9, R9, UR4, R4 ;  /* 0x0000000409097c24 */ /* 0x001fc8000f8e0204 */
[----:B------:R-:W-:-:S05]  /*3470*/  IMAD.WIDE R8, R9, 0x4, R10 ;  /* 0x0000000409087825 */ /* 0x000fca00078e020a */
[----:B------:R1:W-:Y:S02]  /*3480*/  STG.E desc[UR6][R8.64], RZ ;  /* 0x000000ff08007986 */ /* 0x0003e4000c101906 */
.L_x_80:
[----:B------:R-:W-:Y:S05]  /*3490*/  BSYNC.RECONVERGENT B2 ;  /* 0x0000000000027941 */ /* 0x000fea0003800200 */
.L_x_76:
        /* <DEDUP_REMOVED lines=23> */
.L_x_84:
[----:B------:R-:W-:Y:S05]  /*3610*/  BSYNC.RECONVERGENT B3 ;  /* 0x0000000000037941 */ /* 0x000fea0003800200 */
.L_x_83:
[----:B------:R-:W0:Y:S01]  /*3620*/  LDC.64 R10, c[0x0][0x388] ;  /* 0x0000e200ff0a7b82 */ /* 0x000e220000000a00 */
[----:B------:R-:W1:Y:S01]  /*3630*/  F2I.TRUNC.NTZ R13, R0 ;  /* 0x00000000000d7305 */ /* 0x000e62000020f100 */
[----:B0-----:R-:W-:-:S05]  /*3640*/  IMAD.WIDE R8, R8, 0x4, R10 ;  /* 0x0000000408087825 */ /* 0x001fca00078e020a */
[----:B-1----:R0:W-:Y:S01]  /*3650*/  STG.E desc[UR6][R8.64], R13 ;  /* 0x0000000d08007986 */ /* 0x0021e2000c101906 */
[----:B------:R-:W-:Y:S05]  /*3660*/  BRA `(.L_x_85) ;  /* 0x0000000000107947 */ /* 0x000fea0003800000 */
.L_x_82:
[----:B------:R-:W0:Y:S02]  /*3670*/  LDCU UR4, c[0x0][0x390] ;  /* 0x00007200ff0477ac */ /* 0x000e240008000800 */
[----:B0-----:R-:W-:-:S04]  /*3680*/  IMAD R9, R9, UR4, R4 ;  /* 0x0000000409097c24 */ /* 0x001fc8000f8e0204 */
[----:B------:R-:W-:-:S05]  /*3690*/  IMAD.WIDE R10, R9, 0x4, R10 ;  /* 0x00000004090a7825 */ /* 0x000fca00078e020a */
[----:B------:R1:W-:Y:S02]  /*36a0*/  STG.E desc[UR6][R10.64], RZ ;  /* 0x000000ff0a007986 */ /* 0x0003e4000c101906 */
.L_x_85:
[----:B------:R-:W-:Y:S05]  /*36b0*/  BSYNC.RECONVERGENT B2 ;  /* 0x0000000000027941 */ /* 0x000fea0003800200 */
.L_x_81:
[----:B------:R-:W-:-:S07]  /*36c0*/  IADD3 R7, PT, PT, R7, 0x4, RZ ;  /* 0x0000000407077810 */ /* 0x000fce0007ffe0ff */
.L_x_65:
[----:B------:R-:W-:-:S13]  /*36d0*/  ISETP.NE.AND P0, PT, R6, RZ, PT ;  /* 0x000000ff0600720c */ /* 0x000fda0003f05270 */
[----:B------:R-:W-:Y:S05]  /*36e0*/  @!P0 EXIT ;  /* 0x000000000000894d */ /* 0x000fea0003800000 */
[----:B------:R-:W-:-:S13]  /*36f0*/  ISETP.NE.AND P0, PT, R6, 0x1, PT ;  /* 0x000000010600780c */ /* 0x000fda0003f05270 */
[----:B------:R-:W-:Y:S05]  /*3700*/  @!P0 BRA `(.L_x_86) ;  /* 0x0000000400248947 */ /* 0x000fea0003800000 */
[----:B------:R-:W-:Y:S01]  /*3710*/  FSETP.NEU.AND P0, PT, R3, RZ, PT ;  /* 0x000000ff0300720b */ /* 0x000fe20003f0d000 */
[----:B------:R-:W-:-:S12]  /*3720*/  BSSY.RECONVERGENT B2, `(.L_x_87) ;  /* 0x0000024000027945 */ /* 0x000fd80003800200 */
[----:B------:R-:W-:Y:S05]  /*3730*/  @!P0 BRA `(.L_x_88) ;  /* 0x00000000006c8947 */ /* 0x000fea0003800000 */
[----:B0-----:R-:W0:Y:S01]  /*3740*/  LDC.64 R8, c[0x0][0x380] ;  /* 0x0000e000ff087b82 */ /* 0x001e220000000a00 */
[----:B------:R-:W5:Y:S02]  /*3750*/  LDCU UR4, c[0x0][0x390] ;  /* 0x00007200ff0477ac */ /* 0x000f640008000800 */
[----:B-----5:R-:W-:-:S04]  /*3760*/  IMAD R6, R7, UR4, R4 ;  /* 0x0000000407067c24 */ /* 0x020fc8000f8e0204 */
[----:B0-----:R-:W-:-:S06]  /*3770*/  IMAD.WIDE R8, R6, 0x4, R8 ;  /* 0x0000000406087825 */ /* 0x001fcc00078e0208 */
[----:B------:R-:W5:Y:S01]  /*3780*/  LDG.E R8, desc[UR6][R8.64] ;  /* 0x0000000608087981 */ /* 0x000f62000c1e1900 */
[----:B------:R-:W1:Y:S01]  /*3790*/  MUFU.RCP R2, R3 ;  /* 0x0000000300027308 */ /* 0x000e620000001000 */
[----:B------:R-:W-:Y:S01]  /*37a0*/  BSSY.RECONVERGENT B3, `(.L_x_89) ;  /* 0x000000d000037945 */ /* 0x000fe20003800200 */
[----:B-1----:R-:W-:Y:S01]  /*37b0*/  FFMA R11, R2, -R3, 1 ;  /* 0x3f800000020b7423 */ /* 0x002fe20000000803 */
        /* <DEDUP_REMOVED lines=11> */
.L_x_90:
[----:B------:R-:W-:Y:S05]  /*3870*/  BSYNC.RECONVERGENT B3 ;  /* 0x0000000000037941 */ /* 0x000fea0003800200 */
.L_x_89:
[----:B------:R-:W0:Y:S01]  /*3880*/  LDCU.64 UR4, c[0x0][0x388] ;  /* 0x00007100ff0477ac */ /* 0x000e220008000a00 */
[----:B------:R-:W1:Y:S01]  /*3890*/  F2I.TRUNC.NTZ R13, R0 ;  /* 0x00000000000d7305 */ /* 0x000e62000020f100 */
[----:B0-----:R-:W-:Y:S02]  /*38a0*/  MOV R10, UR4 ;  /* 0x00000004000a7c02 */ /* 0x001fe40008000f00 */
[----:B------:R-:W-:-:S03]  /*38b0*/  MOV R11, UR5 ;  /* 0x00000005000b7c02 */ /* 0x000fc60008000f00 */
[----:B------:R-:W-:-:S05]  /*38c0*/  IMAD.WIDE R8, R6, 0x4, R10 ;  /* 0x0000000406087825 */ /* 0x000fca00078e020a */
[----:B-1----:R1:W-:Y:S01]  /*38d0*/  STG.E desc[UR6][R8.64], R13 ;  /* 0x0000000d08007986 */ /* 0x0023e2000c101906 */
[----:B------:R-:W-:Y:S05]  /*38e0*/  BRA `(.L_x_91) ;  /* 0x00000000001c7947 */ /* 0x000fea0003800000 */
.L_x_88:
[----:B------:R-:W1:Y:S01]  /*38f0*/  LDCU.64 UR8, c[0x0][0x388] ;  /* 0x00007100ff0877ac */ /* 0x000e620008000a00 */
[----:B------:R-:W0:Y:S01]  /*3900*/  LDCU UR4, c[0x0][0x390] ;  /* 0x00007200ff0477ac */ /* 0x000e220008000800 */
[----:B-1----:R-:W-:Y:S02]  /*3910*/  MOV R10, UR8 ;  /* 0x00000008000a7c02 */ /* 0x002fe40008000f00 */
[----:B------:R-:W-:Y:S01]  /*3920*/  MOV R11, UR9 ;  /* 0x00000009000b7c02 */ /* 0x000fe20008000f00 */
[----:B0-----:R-:W-:-:S04]  /*3930*/  IMAD R9, R7, UR4, R4 ;  /* 0x0000000407097c24 */ /* 0x001fc8000f8e0204 */
[----:B------:R-:W-:-:S05]  /*3940*/  IMAD.WIDE R8, R9, 0x4, R10 ;  /* 0x0000000409087825 */ /* 0x000fca00078e020a */
[----:B------:R0:W-:Y:S02]  /*3950*/  STG.E desc[UR6][R8.64], RZ ;  /* 0x000000ff08007986 */ /* 0x0001e4000c101906 */
.L_x_91:
[----:B------:R-:W-:Y:S05]  /*3960*/  BSYNC.RECONVERGENT B2 ;  /* 0x0000000000027941 */ /* 0x000fea0003800200 */
.L_x_87:
[----:B------:R-:W-:Y:S01]  /*3970*/  FSETP.NEU.AND P0, PT, R3, RZ, PT ;  /* 0x000000ff0300720b */ /* 0x000fe20003f0d000 */
[----:B------:R-:W-:Y:S01]  /*3980*/  BSSY.RECONVERGENT B2, `(.L_x_92) ;  /* 0x0000020000027945 */ /* 0x000fe20003800200 */
[----:B-1-3--:R-:W-:-:S11]  /*3990*/  IADD3 R13, PT, PT, R7, 0x1, RZ ;  /* 0x00000001070d7810 */ /* 0x00afd60007ffe0ff */
[----:B------:R-:W-:Y:S05]  /*39a0*/  @!P0 BRA `(.L_x_93) ;  /* 0x0000000000648947 */ /* 0x000fea0003800000 */
[----:B0-----:R-:W0:Y:S01]  /*39b0*/  LDC.64 R8, c[0x0][0x380] ;  /* 0x0000e000ff087b82 */ /* 0x001e220000000a00 */
[----:B------:R-:W1:Y:S02]  /*39c0*/  LDCU UR4, c[0x0][0x390] ;  /* 0x00007200ff0477ac */ /* 0x000e640008000800 */
[----:B-1----:R-:W-:-:S04]  /*39d0*/  IMAD R6, R13, UR4, R4 ;  /* 0x000000040d067c24 */ /* 0x002fc8000f8e0204 */
[----:B0-----:R-:W-:-:S06]  /*39e0*/  IMAD.WIDE R8, R6, 0x4, R8 ;  /* 0x0000000406087825 */ /* 0x001fcc00078e0208 */
[----:B------:R-:W3:Y:S01]  /*39f0*/  LDG.E R8, desc[UR6][R8.64] ;  /* 0x0000000608087981 */ /* 0x000ee2000c1e1900 */
[----:B------:R-:W0:Y:S01]  /*3a00*/  MUFU.RCP R2, R3 ;  /* 0x0000000300027308 */ /* 0x000e220000001000 */
[----:B------:R-:W-:Y:S01]  /*3a10*/  BSSY.RECONVERGENT B3, `(.L_x_94) ;  /* 0x000000d000037945 */ /* 0x000fe20003800200 */
[----:B0-----:R-:W-:Y:S01]  /*3a20*/  FFMA R11, R2, -R3, 1 ;  /* 0x3f800000020b7423 */ /* 0x001fe20000000803 */
[----:B---3--:R-:W-:-:S05]  /*3a30*/  I2FP.F32.S32 R0, R8 ;  /* 0x0000000800007245 */ /* 0x008fca0000201400 */
[----:B------:R-:W-:Y:S01]  /*3a40*/  FADD R13, R0, -R5 ;  /* 0x80000005000d7221 */ /* 0x000fe20000000000 */
        /* <DEDUP_REMOVED lines=9> */
.L_x_95:
[----:B------:R-:W-:Y:S05]  /*3ae0*/  BSYNC.RECONVERGENT B3 ;  /* 0x0000000000037941 */ /* 0x000fea0003800200 */
.L_x_94:
[----:B------:R-:W0:Y:S01]  /*3af0*/  LDC.64 R8, c[0x0][0x388] ;  /* 0x0000e200ff087b82 */ /* 0x000e220000000a00 */
[----:B------:R-:W1:Y:S01]  /*3b00*/  F2I.TRUNC.NTZ R11, R0 ;  /* 0x00000000000b7305 */ /* 0x000e62000020f100 */
[----:B0-----:R-:W-:-:S05]  /*3b10*/  IMAD.WIDE R8, R6, 0x4, R8 ;  /* 0x0000000406087825 */ /* 0x001fca00078e0208 */
[----:B-1----:R1:W-:Y:S01]  /*3b20*/  STG.E desc[UR6][R8.64], R11 ;  /* 0x0000000b08007986 */ /* 0x0023e2000c101906 */
[----:B------:R-:W-:Y:S05]  /*3b30*/  BRA `(.L_x_96) ;  /* 0x0000000000107947 */ /* 0x000fea0003800000 */
.L_x_93:
[----:B------:R-:W0:Y:S02]  /*3b40*/  LDCU UR4, c[0x0][0x390] ;  /* 0x00007200ff0477ac */ /* 0x000e240008000800 */
[----:B0-----:R-:W-:-:S04]  /*3b50*/  IMAD R9, R13, UR4, R4 ;  /* 0x000000040d097c24 */ /* 0x001fc8000f8e0204 */
[----:B------:R-:W-:-:S05]  /*3b60*/  IMAD.WIDE R8, R9, 0x4, R10 ;  /* 0x0000000409087825 */ /* 0x000fca00078e020a */
[----:B------:R0:W-:Y:S02]  /*3b70*/  STG.E desc[UR6][R8.64], RZ ;  /* 0x000000ff08007986 */ /* 0x0001e4000c101906 */
.L_x_96:
[----:B------:R-:W-:Y:S05]  /*3b80*/  BSYNC.RECONVERGENT B2 ;  /* 0x0000000000027941 */ /* 0x000fea0003800200 */
.L_x_92:
[----:B------:R-:W-:-:S07]  /*3b90*/  IADD3 R7, PT, PT, R7, 0x2, RZ ;  /* 0x0000000207077810 */ /* 0x000fce0007ffe0ff */
.L_x_86:
[----:B------:R-:W5:Y:S02]  /*3ba0*/  LDC R0, c[0x0][0x390] ;  /* 0x0000e400ff007b82 */ /* 0x000f640000000800 */
[----:B-----5:R-:W-:-:S04]  /*3bb0*/  LOP3.LUT R2, R0, 0x1, RZ, 0xc0, !PT ;  /* 0x0000000100027812 */ /* 0x020fc800078ec0ff */
[----:B------:R-:W-:-:S13]  /*3bc0*/  ISETP.NE.U32.AND P0, PT, R2, 0x1, PT ;  /* 0x000000010200780c */ /* 0x000fda0003f05070 */
[----:B------:R-:W-:Y:S05]  /*3bd0*/  @P0 EXIT ;  /* 0x000000000000094d */ /* 0x000fea0003800000 */
[----:B------:R-:W-:-:S13]  /*3be0*/  FSETP.NEU.AND P0, PT, R3, RZ, PT ;  /* 0x000000ff0300720b */ /* 0x000fda0003f0d000 */
[----:B------:R-:W-:Y:S05]  /*3bf0*/  @!P0 BRA `(.L_x_97) ;  /* 0x0000000000608947 */ /* 0x000fea0003800000 */
[----:B01----:R-:W0:Y:S01]  /*3c00*/  LDC.64 R8, c[0x0][0x380] ;  /* 0x0000e000ff087b82 */ /* 0x003e220000000a00 */
[----:B------:R-:W-:-:S04]  /*3c10*/  IMAD R4, R7, R0, R4 ;  /* 0x0000000007047224 */ /* 0x000fc800078e0204 */
[----:B0-----:R-:W-:-:S06]  /*3c20*/  IMAD.WIDE R6, R4, 0x4, R8 ;  /* 0x0000000404067825 */ /* 0x001fcc00078e0208 */
[----:B------:R-:W5:Y:S01]  /*3c30*/  LDG.E R6, desc[UR6][R6.64] ;  /* 0x0000000606067981 */ /* 0x000f62000c1e1900 */
[----:B------:R-:W0:Y:S01]  /*3c40*/  MUFU.RCP R2, R3 ;  /* 0x0000000300027308 */ /* 0x000e220000001000 */
[----:B------:R-:W-:Y:S01]  /*3c50*/  BSSY.RECONVERGENT B2, `(.L_x_98) ;  /* 0x000000d000027945 */ /* 0x000fe20003800200 */
[----:B0-----:R-:W-:Y:S01]  /*3c60*/  FFMA R11, R2, -R3, 1 ;  /* 0x3f800000020b7423 */ /* 0x001fe20000000803 */
[----:B-----5:R-:W-:-:S05]  /*3c70*/  I2FP.F32.S32 R0, R6 ;  /* 0x0000000600007245 */ /* 0x020fca0000201400 */
        /* <DEDUP_REMOVED lines=9> */
[----:B--234-:R-:W-:Y:S05]  /*3d10*/  CALL.REL.NOINC `($__internal_1_$__cuda_sm3x_div_rn_noftz_f32_slowpath) ;  /* 0x0000000000887944 */ /* 0x01cfea0003c00000 */
.L_x_99:
[----:B------:R-:W-:Y:S05]  /*3d20*/  BSYNC.RECONVERGENT B2 ;  /* 0x0000000000027941 */ /* 0x000fea0003800200 */
.L_x_98:
[----:B------:R-:W0:Y:S01]  /*3d30*/  LDC.64 R2, c[0x0][0x388] ;  /* 0x0000e200ff027b82 */ /* 0x000e220000000a00 */
[----:B------:R-:W1:Y:S01]  /*3d40*/  F2I.TRUNC.NTZ R7, R0 ;  /* 0x0000000000077305 */ /* 0x000e62000020f100 */
[----:B0-----:R-:W-:-:S05]  /*3d50*/  IMAD.WIDE R4, R4, 0x4, R2 ;  /* 0x0000000404047825 */ /* 0x001fca00078e0202 */
[----:B-1----:R-:W-:Y:S01]  /*3d60*/  STG.E desc[UR6][R4.64], R7 ;  /* 0x0000000704007986 */ /* 0x002fe2000c101906 */
[----:B------:R-:W-:Y:S05]  /*3d70*/  EXIT ;  /* 0x000000000000794d */ /* 0x000fea0003800000 */
.L_x_97:
[----:B------:R-:W5:Y:S01]  /*3d80*/  LDC.64 R2, c[0x0][0x388] ;  /* 0x0000e200ff027b82 */ /* 0x000f620000000a00 */
[----:B------:R-:W-:-:S04]  /*3d90*/  IMAD R7, R7, R0, R4 ;  /* 0x0000000007077224 */ /* 0x000fc800078e0204 */
[----:B-----5:R-:W-:-:S05]  /*3da0*/  IMAD.WIDE R2, R7, 0x4, R2 ;  /* 0x0000000407027825 */ /* 0x020fca00078e0202 */
[----:B------:R-:W-:Y:S01]  /*3db0*/  STG.E desc[UR6][R2.64], RZ ;  /* 0x000000ff02007986 */ /* 0x000fe2000c101906 */
[----:B------:R-:W-:Y:S05]  /*3dc0*/  EXIT ;  /* 0x000000000000794d */ /* 0x000fea0003800000 */
        .weak           $__internal_0_$__cuda_sm20_sqrt_rn_f32_slowpath
        .type           $__internal_0_$__cuda_sm20_sqrt_rn_f32_slowpath,@function
        .size           $__internal_0_$__cuda_sm20_sqrt_rn_f32_slowpath,($__internal_1_$__cuda_sm3x_div_rn_noftz_f32_slowpath - $__internal_0_$__cuda_sm20_sqrt_rn_f32_slowpath)
$__internal_0_$__cuda_sm20_sqrt_rn_f32_slowpath:
[----:B------:R-:W-:-:S13]  /*3dd0*/  LOP3.LUT P0, RZ, R0, 0x7fffffff, RZ, 0xc0, !PT ;  /* 0x7fffffff00ff7812 */ /* 0x000fda000780c0ff */
[----:B------:R-:W-:Y:S01]  /*3de0*/  @!P0 MOV R2, R0 ;  /* 0x0000000000028202 */ /* 0x000fe20000000f00 */
[----:B------:R-:W-:Y:S06]  /*3df0*/  @!P0 BRA `(.L_x_100) ;  /* 0x0000000000408947 */ /* 0x000fec0003800000 */
[----:B------:R-:W-:-:S13]  /*3e00*/  FSETP.GEU.FTZ.AND P0, PT, R0, RZ, PT ;  /* 0x000000ff0000720b */ /* 0x000fda0003f1e000 */
[----:B------:R-:W-:Y:S01]  /*3e10*/  @!P0 MOV R2, 0x7fffffff ;  /* 0x7fffffff00028802 */ /* 0x000fe20000000f00 */
[----:B------:R-:W-:Y:S06]  /*3e20*/  @!P0 BRA `(.L_x_100) ;  /* 0x0000000000348947 */ /* 0x000fec0003800000 */
[----:B------:R-:W-:-:S13]  /*3e30*/  FSETP.GTU.FTZ.AND P0, PT, |R0|, +INF , PT ;  /* 0x7f8000000000780b */ /* 0x000fda0003f1c200 */
[----:B------:R-:W-:Y:S01]  /*3e40*/  @P0 FADD.FTZ R2, R0, 1 ;  /* 0x3f80000000020421 */ /* 0x000fe20000010000 */
[----:B------:R-:W-:Y:S06]  /*3e50*/  @P0 BRA `(.L_x_100) ;  /* 0x0000000000280947 */ /* 0x000fec0003800000 */
[----:B------:R-:W-:-:S13]  /*3e60*/  FSETP.NEU.FTZ.AND P0, PT, |R0|, +INF , PT ;  /* 0x7f8000000000780b */ /* 0x000fda0003f1d200 */
[----:B------:R-:W-:-:S04]  /*3e70*/  @P0 FFMA R3, R0, 1.84467440737095516160e+19, RZ ;  /* 0x5f80000000030823 */ /* 0x000fc800000000ff */
[----:B------:R-:W0:Y:S02]  /*3e80*/  @P0 MUFU.RSQ R2, R3 ;  /* 0x0000000300020308 */ /* 0x000e240000001400 */
[----:B0-----:R-:W-:Y:S01]  /*3e90*/  @P0 FMUL.FTZ R6, R3, R2 ;  /* 0x0000000203060220 */ /* 0x001fe20000410000 */
[----:B------:R-:W-:Y:S01]  /*3ea0*/  @P0 FMUL.FTZ R8, R2, 0.5 ;  /* 0x3f00000002080820 */ /* 0x000fe20000410000 */
[----:B------:R-:W-:Y:S02]  /*3eb0*/  @!P0 MOV R2, R0 ;  /* 0x0000000000028202 */ /* 0x000fe40000000f00 */
[----:B------:R-:W-:-:S04]  /*3ec0*/  @P0 FADD.FTZ R7, -R6, -RZ ;  /* 0x800000ff06070221 */ /* 0x000fc80000010100 */
[----:B------:R-:W-:-:S04]  /*3ed0*/  @P0 FFMA R7, R6, R7, R3 ;  /* 0x0000000706070223 */ /* 0x000fc80000000003 */
[----:B------:R-:W-:-:S04]  /*3ee0*/  @P0 FFMA R7, R7, R8, R6 ;  /* 0x0000000807070223 */ /* 0x000fc80000000006 */
[----:B------:R-:W-:-:S07]  /*3ef0*/  @P0 FMUL.FTZ R2, R7, 2.3283064365386962891e-10 ;  /* 0x2f80000007020820 */ /* 0x000fce0000410000 */
.L_x_100:
[----:B------:R-:W-:Y:S01]  /*3f00*/  HFMA2 R3, -RZ, RZ, 0, 0 ;  /* 0x00000000ff037431 */ /* 0x000fe200000001ff */
[----:B------:R-:W-:Y:S02]  /*3f10*/  MOV R0, R2 ;  /* 0x0000000200007202 */ /* 0x000fe40000000f00 */
[----:B------:R-:W-:-:S04]  /*3f20*/  MOV R2, R10 ;  /* 0x0000000a00027202 */ /* 0x000fc80000000f00 */
[----:B------:R-:W-:Y:S05]  /*3f30*/  RET.REL.NODEC R2 `(_Z14gpu_matrixNormPiS_i) ;  /* 0xffffffc002307950 */ /* 0x000fea0003c3ffff */
        .weak           $__internal_1_$__cuda_sm3x_div_rn_noftz_f32_slowpath
        .type           $__internal_1_$__cuda_sm3x_div_rn_noftz_f32_slowpath,@function
        .size           $__internal_1_$__cuda_sm3x_div_rn_noftz_f32_slowpath,(.L_x_114 - $__internal_1_$__cuda_sm3x_div_rn_noftz_f32_slowpath)
$__internal_1_$__cuda_sm3x_div_rn_noftz_f32_slowpath:
[----:B------:R-:W-:Y:S01]  /*3f40*/  SHF.R.U32.HI R18, RZ, 0x17, R3 ;  /* 0x00000017ff127819 */ /* 0x000fe20000011603 */
[----:B------:R-:W-:Y:S01]  /*3f50*/  BSSY.RECONVERGENT B0, `(.L_x_101) ;  /* 0x0000064000007945 */ /* 0x000fe20003800200 */
[----:B------:R-:W-:Y:S02]  /*3f60*/  SHF.R.U32.HI R22, RZ, 0x17, R0 ;  /* 0x00000017ff167819 */ /* 0x000fe40000011600 */
[----:B------:R-:W-:Y:S02]  /*3f70*/  LOP3.LUT R18, R18, 0xff, RZ, 0xc0, !PT ;  /* 0x000000ff12127812 */ /* 0x000fe400078ec0ff */
[----:B------:R-:W-:Y:S02]  /*3f80*/  LOP3.LUT R22, R22, 0xff, RZ, 0xc0, !PT ;  /* 0x000000ff16167812 */ /* 0x000fe400078ec0ff */
[----:B------:R-:W-:Y:S02]  /*3f90*/  IADD3 R24, PT, PT, R18, -0x1, RZ ;  /* 0xffffffff12187810 */ /* 0x000fe40007ffe0ff */
[----:B------:R-:W-:-:S02]  /*3fa0*/  IADD3 R20, PT, PT, R22, -0x1, RZ ;  /* 0xffffffff16147810 */ /* 0x000fc40007ffe0ff */
[----:B------:R-:W-:Y:S02]  /*3fb0*/  ISETP.GT.U32.AND P0, PT, R24, 0xfd, PT ;  /* 0x000000fd1800780c */ /* 0x000fe40003f04070 */
[----:B------:R-:W-:Y:S02]  /*3fc0*/  MOV R27, R3 ;  /* 0x00000003001b7202 */ /* 0x000fe40000000f00 */
[----:B------:R-:W-:-:S13]  /*3fd0*/  ISETP.GT.U32.OR P0, PT, R20, 0xfd, P0 ;  /* 0x000000fd1400780c */ /* 0x000fda0000704470 */
[----:B------:R-:W-:Y:S01]  /*3fe0*/  @!P0 MOV R20, RZ ;  /* 0x000000ff00148202 */ /* 0x000fe20000000f00 */
[----:B------:R-:W-:Y:S06]  /*3ff0*/  @!P0 BRA `(.L_x_102) ;  /* 0x0000000000608947 */ /* 0x000fec0003800000 */
[----:B------:R-:W-:Y:S02]  /*4000*/  FSETP.GTU.FTZ.AND P0, PT, |R0|, +INF , PT ;  /* 0x7f8000000000780b */ /* 0x000fe40003f1c200 */
[----:B------:R-:W-:-:S04]  /*4010*/  FSETP.GTU.FTZ.AND P1, PT, |R3|, +INF , PT ;  /* 0x7f8000000300780b */ /* 0x000fc80003f3c200 */
[----:B------:R-:W-:-:S13]  /*4020*/  PLOP3.LUT P0, PT, P0, P1, PT, 0xf8, 0x8f ;  /* 0x00000000008f781c */ /* 0x000fda0000703f70 */
[----:B------:R-:W-:Y:S05]  /*4030*/  @P0 BRA `(.L_x_103) ;  /* 0x0000000400500947 */ /* 0x000fea0003800000 */
[----:B------:R-:W-:-:S13]  /*4040*/  LOP3.LUT P0, RZ, R27, 0x7fffffff, R0, 0xc8, !PT ;  /* 0x7fffffff1bff7812 */ /* 0x000fda000780c800 */
[----:B------:R-:W-:Y:S05]  /*4050*/  @!P0 BRA `(.L_x_104) ;  /* 0x0000000400408947 */ /* 0x000fea0003800000 */
[C---:B------:R-:W-:Y:S02]  /*4060*/  FSETP.NEU.FTZ.AND P3, PT, |R0|.reuse, +INF , PT ;  /* 0x7f8000000000780b */ /* 0x040fe40003f7d200 */
[----:B------:R-:W-:Y:S02]  /*4070*/  FSETP.NEU.FTZ.AND P1, PT, |R3|, +INF , PT ;  /* 0x7f8000000300780b */ /* 0x000fe40003f3d200 */
[----:B------:R-:W-:-:S11]  /*4080*/  FSETP.NEU.FTZ.AND P0, PT, |R0|, +INF , PT ;  /* 0x7f8000000000780b */ /* 0x000fd60003f1d200 */
[----:B------:R-:W-:Y:S05]  /*4090*/  @!P1 BRA !P3, `(.L_x_104) ;  /* 0x0000000400309947 */ /* 0x000fea0005800000 */
[----:B------:R-:W-:-:S04]  /*40a0*/  LOP3.LUT P3, RZ, R0, 0x7fffffff, RZ, 0xc0, !PT ;  /* 0x7fffffff00ff7812 */ /* 0x000fc8000786c0ff */
[----:B------:R-:W-:-:S13]  /*40b0*/  PLOP3.LUT P1, PT, P1, P3, PT, 0x2f, 0xf2 ;  /* 0x0000000000f2781c */ /* 0x000fda0000f26577 */
[----:B------:R-:W-:Y:S05]  /*40c0*/  @P1 BRA `(.L_x_105) ;  /* 0x00000004001c1947 */ /* 0x000fea0003800000 */
[----:B------:R-:W-:-:S04]  /*40d0*/  LOP3.LUT P1, RZ, R27, 0x7fffffff, RZ, 0xc0, !PT ;  /* 0x7fffffff1bff7812 */ /* 0x000fc8000782c0ff */
[----:B------:R-:W-:-:S13]  /*40e0*/  PLOP3.LUT P0, PT, P0, P1, PT, 0x2f, 0xf2 ;  /* 0x0000000000f2781c */ /* 0x000fda0000702577 */
[----:B------:R-:W-:Y:S05]  /*40f0*/  @P0 BRA `(.L_x_106) ;  /* 0x0000000400040947 */ /* 0x000fea0003800000 */
[----:B------:R-:W-:Y:S02]  /*4100*/  IADD3 R20, PT, PT, R22, -0x1, RZ ;  /* 0xffffffff16147810 */ /* 0x000fe40007ffe0ff */
[----:B------:R-:W-:Y:S02]  /*4110*/  ISETP.GE.AND P1, PT, R24, RZ, PT ;  /* 0x000000ff1800720c */ /* 0x000fe40003f26270 */
[----:B------:R-:W-:-:S11]  /*4120*/  ISETP.GE.AND P0, PT, R20, RZ, PT ;  /* 0x000000ff1400720c */ /* 0x000fd60003f06270 */
[----:B------:R-:W-:Y:S02]  /*4130*/  @!P1 FFMA R27, R3, 1.84467440737095516160e+19, RZ ;  /* 0x5f800000031b9823 */ /* 0x000fe400000000ff */
[----:B------:R-:W-:Y:S01]  /*4140*/  @P0 MOV R20, RZ ;  /* 0x000000ff00140202 */ /* 0x000fe20000000f00 */
[----:B------:R-:W-:Y:S01]  /*4150*/  @!P0 FFMA R0, R0, 1.84467440737095516160e+19, RZ ;  /* 0x5f80000000008823 */ /* 0x000fe200000000ff */
[----:B------:R-:W-:-:S04]  /*4160*/  @!P0 MOV R20, 0xffffffc0 ;  /* 0xffffffc000148802 */ /* 0x000fc80000000f00 */
[----:B------:R-:W-:-:S07]  /*4170*/  @!P1 IADD3 R20, PT, PT, R20, 0x40, RZ ;  /* 0x0000004014149810 */ /* 0x000fce0007ffe0ff */
.L_x_102:
[----:B------:R-:W-:Y:S01]  /*4180*/  LEA R26, R18, 0xc0800000, 0x17 ;  /* 0xc0800000121a7811 */ /* 0x000fe200078eb8ff */
[----:B------:R-:W-:Y:S01]  /*4190*/  BSSY.RECONVERGENT B1, `(.L_x_107) ;  /* 0x0000036000017945 */ /* 0x000fe20003800200 */
[----:B------:R-:W-:Y:S02]  /*41a0*/  IADD3 R22, PT, PT, R22, -0x7f, RZ ;  /* 0xffffff8116167810 */ /* 0x000fe40007ffe0ff */
[----:B------:R-:W-:-:S03]  /*41b0*/  IADD3 R26, PT, PT, -R26, R27, RZ ;  /* 0x0000001b1a1a7210 */ /* 0x000fc60007ffe1ff */
[----:B------:R-:W-:Y:S01]  /*41c0*/  IMAD R0, R22, -0x800000, R0 ;  /* 0xff80000016007824 */ /* 0x000fe200078e0200 */
[----:B------:R-:W0:Y:S01]  /*41d0*/  MUFU.RCP R24, R26 ;  /* 0x0000001a00187308 */ /* 0x000e220000001000 */
[----:B------:R-:W-:Y:S01]  /*41e0*/  FADD.FTZ R27, -R26, -RZ ;  /* 0x800000ff1a1b7221 */ /* 0x000fe20000010100 */
[----:B------:R-:W-:-:S04]  /*41f0*/  IADD3 R22, PT, PT, R22, 0x7f, -R18 ;  /* 0x0000007f16167810 */ /* 0x000fc80007ffe812 */
[----:B------:R-:W-:Y:S01]  /*4200*/  IADD3 R22, PT, PT, R22, R20, RZ ;  /* 0x0000001416167210 */ /* 0x000fe20007ffe0ff */
[----:B0-----:R-:W-:-:S04]  /*4210*/  FFMA R29, R24, R27, 1 ;  /* 0x3f800000181d7423 */ /* 0x001fc8000000001b */
[----:B------:R-:W-:-:S04]  /*4220*/  FFMA R29, R24, R29, R24 ;  /* 0x0000001d181d7223 */ /* 0x000fc80000000018 */
[----:B------:R-:W-:-:S04]  /*4230*/  FFMA R24, R0, R29, RZ ;  /* 0x0000001d00187223 */ /* 0x000fc800000000ff */
[----:B------:R-:W-:-:S04]  /*4240*/  FFMA R18, R27, R24, R0 ;  /* 0x000000181b127223 */ /* 0x000fc80000000000 */
[----:B------:R-:W-:-:S04]  /*4250*/  FFMA R18, R29, R18, R24 ;  /* 0x000000121d127223 */ /* 0x000fc80000000018 */
[----:B------:R-:W-:-:S04]  /*4260*/  FFMA R27, R27, R18, R0 ;  /* 0x000000121b1b7223 */ /* 0x000fc80000000000 */
[----:B------:R-:W-:-:S05]  /*4270*/  FFMA R0, R29, R27, R18 ;  /* 0x0000001b1d007223 */ /* 0x000fca0000000012 */
[----:B------:R-:W-:-:S04]  /*4280*/  SHF.R.U32.HI R20, RZ, 0x17, R0 ;  /* 0x00000017ff147819 */ /* 0x000fc80000011600 */
[----:B------:R-:W-:-:S04]  /*4290*/  LOP3.LUT R20, R20, 0xff, RZ, 0xc0, !PT ;  /* 0x000000ff14147812 */ /* 0x000fc800078ec0ff */
[----:B------:R-:W-:-:S04]  /*42a0*/  IADD3 R20, PT, PT, R20, R22, RZ ;  /* 0x0000001614147210 */ /* 0x000fc80007ffe0ff */
[----:B------:R-:W-:-:S04]  /*42b0*/  IADD3 R24, PT, PT, R20, -0x1, RZ ;  /* 0xffffffff14187810 */ /* 0x000fc80007ffe0ff */
[----:B------:R-:W-:-:S13]  /*42c0*/  ISETP.GE.U32.AND P0, PT, R24, 0xfe, PT ;  /* 0x000000fe1800780c */ /* 0x000fda0003f06070 */
[----:B------:R-:W-:Y:S05]  /*42d0*/  @!P0 BRA `(.L_x_108) ;  /* 0x0000000000808947 */ /* 0x000fea0003800000 */
[----:B------:R-:W-:-:S13]  /*42e0*/  ISETP.GT.AND P0, PT, R20, 0xfe, PT ;  /* 0x000000fe1400780c */ /* 0x000fda0003f04270 */
[----:B------:R-:W-:Y:S05]  /*42f0*/  @P0 BRA `(.L_x_109) ;  /* 0x00000000006c0947 */ /* 0x000fea0003800000 */
[----:B------:R-:W-:-:S13]  /*4300*/  ISETP.GE.AND P0, PT, R20, 0x1, PT ;  /* 0x000000011400780c */ /* 0x000fda0003f06270 */
[----:B------:R-:W-:Y:S05]  /*4310*/  @P0 BRA `(.L_x_110) ;  /* 0x0000000000740947 */ /* 0x000fea0003800000 */
[----:B------:R-:W-:Y:S02]  /*4320*/  ISETP.GE.AND P0, PT, R20, -0x18, PT ;  /* 0xffffffe81400780c */ /* 0x000fe40003f06270 */
[----:B------:R-:W-:-:S11]  /*4330*/  LOP3.LUT R0, R0, 0x80000000, RZ, 0xc0, !PT ;  /* 0x8000000000007812 */ /* 0x000fd600078ec0ff */
[----:B------:R-:W-:Y:S05]  /*4340*/  @!P0 BRA `(.L_x_110) ;  /* 0x0000000000688947 */ /* 0x000fea0003800000 */
[CCC-:B------:R-:W-:Y:S01]  /*4350*/  FFMA.RZ R22, R29.reuse, R27.reuse, R18.reuse ;  /* 0x0000001b1d167223 */ /* 0x1c0fe2000000c012 */
[CCC-:B------:R-:W-:Y:S01]  /*4360*/  FFMA.RP R24, R29.reuse, R27.reuse, R18.reuse ;  /* 0x0000001b1d187223 */ /* 0x1c0fe20000008012 */
[----:B------:R-:W-:Y:S01]  /*4370*/  FFMA.RM R27, R29, R27, R18 ;  /* 0x0000001b1d1b7223 */ /* 0x000fe20000004012 */
[----:B------:R-:W-:Y:S02]  /*4380*/  IADD3 R18, PT, PT, R20, 0x20, RZ ;  /* 0x0000002014127810 */ /* 0x000fe40007ffe0ff */
[----:B------:R-:W-:Y:S02]  /*4390*/  LOP3.LUT R22, R22, 0x7fffff, RZ, 0xc0, !PT ;  /* 0x007fffff16167812 */ /* 0x000fe400078ec0ff */
[----:B------:R-:W-:Y:S02]  /*43a0*/  ISETP.NE.AND P3, PT, R20, RZ, PT ;  /* 0x000000ff1400720c */ /* 0x000fe40003f65270 */
[----:B------:R-:W-:Y:S02]  /*43b0*/  LOP3.LUT R29, R22, 0x800000, RZ, 0xfc, !PT ;  /* 0x00800000161d7812 */ /* 0x000fe400078efcff */
[----:B------:R-:W-:-:S02]  /*43c0*/  ISETP.NE.AND P1, PT, R20, RZ, PT ;  /* 0x000000ff1400720c */ /* 0x000fc40003f25270 */
[----:B------:R-:W-:Y:S02]  /*43d0*/  IADD3 R20, PT, PT, -R20, RZ, RZ ;  /* 0x000000ff14147210 */ /* 0x000fe40007ffe1ff */
[----:B------:R-:W-:Y:S02]  /*43e0*/  SHF.L.U32 R18, R29, R18, RZ ;  /* 0x000000121d127219 */ /* 0x000fe400000006ff */
[----:B------:R-:W-:Y:S02]  /*43f0*/  FSETP.NEU.FTZ.AND P0, PT, R24, R27, PT ;  /* 0x0000001b1800720b */ /* 0x000fe40003f1d000 */
[----:B------:R-:W-:Y:S02]  /*4400*/  SEL R20, R20, RZ, P3 ;  /* 0x000000ff14147207 */ /* 0x000fe40001800000 */
[----:B------:R-:W-:Y:S02]  /*4410*/  ISETP.NE.AND P1, PT, R18, RZ, P1 ;  /* 0x000000ff1200720c */ /* 0x000fe40000f25270 */
[----:B------:R-:W-:-:S02]  /*4420*/  SHF.R.U32.HI R29, RZ, R20, R29 ;  /* 0x00000014ff1d7219 */ /* 0x000fc4000001161d */
[----:B------:R-:W-:Y:S02]  /*4430*/  PLOP3.LUT P0, PT, P0, P1, PT, 0xf8, 0x8f ;  /* 0x00000000008f781c */ /* 0x000fe40000703f70 */
[----:B------:R-:W-:Y:S02]  /*4440*/  SHF.R.U32.HI R20, RZ, 0x1, R29 ;  /* 0x00000001ff147819 */ /* 0x000fe4000001161d */
[----:B------:R-:W-:-:S04]  /*4450*/  SEL R27, RZ, 0x1, !P0 ;  /* 0x00000001ff1b7807 */ /* 0x000fc80004000000 */
[----:B------:R-:W-:-:S04]  /*4460*/  LOP3.LUT R18, R27, 0x1, R20, 0xf8, !PT ;  /* 0x000000011b127812 */ /* 0x000fc800078ef814 */
[----:B------:R-:W-:-:S04]  /*4470*/  LOP3.LUT R29, R18, R29, RZ, 0xc0, !PT ;  /* 0x0000001d121d7212 */ /* 0x000fc800078ec0ff */
[----:B------:R-:W-:-:S04]  /*4480*/  IADD3 R29, PT, PT, R20, R29, RZ ;  /* 0x0000001d141d7210 */ /* 0x000fc80007ffe0ff */
[----:B------:R-:W-:Y:S01]  /*4490*/  LOP3.LUT R0, R29, R0, RZ, 0xfc, !PT ;  /* 0x000000001d007212 */ /* 0x000fe200078efcff */
[----:B------:R-:W-:Y:S06]  /*44a0*/  BRA `(.L_x_110) ;  /* 0x0000000000107947 */ /* 0x000fec0003800000 */
.L_x_109:
[----:B------:R-:W-:-:S04]  /*44b0*/  LOP3.LUT R0, R0, 0x80000000, RZ, 0xc0, !PT ;  /* 0x8000000000007812 */ /* 0x000fc800078ec0ff */
[----:B------:R-:W-:Y:S01]  /*44c0*/  LOP3.LUT R0, R0, 0x7f800000, RZ, 0xfc, !PT ;  /* 0x7f80000000007812 */ /* 0x000fe200078efcff */
[----:B------:R-:W-:Y:S06]  /*44d0*/  BRA `(.L_x_110) ;  /* 0x0000000000047947 */ /* 0x000fec0003800000 */
.L_x_108:
[----:B------:R-:W-:-:S07]  /*44e0*/  LEA R0, R22, R0, 0x17 ;  /* 0x0000000016007211 */ /* 0x000fce00078eb8ff */
.L_x_110:
[----:B------:R-:W-:Y:S05]  /*44f0*/  BSYNC.RECONVERGENT B1 ;  /* 0x0000000000017941 */ /* 0x000fea0003800200 */
.L_x_107:
[----:B------:R-:W-:Y:S05]  /*4500*/  BRA `(.L_x_111) ;  /* 0x0000000000207947 */ /* 0x000fea0003800000 */
.L_x_106:
[----:B------:R-:W-:-:S04]  /*4510*/  LOP3.LUT R0, R27, 0x80000000, R0, 0x48, !PT ;  /* 0x800000001b007812 */ /* 0x000fc800078e4800 */
[----:B------:R-:W-:Y:S01]  /*4520*/  LOP3.LUT R0, R0, 0x7f800000, RZ, 0xfc, !PT ;  /* 0x7f80000000007812 */ /* 0x000fe200078efcff */
[----:B------:R-:W-:Y:S06]  /*4530*/  BRA `(.L_x_111) ;  /* 0x0000000000147947 */ /* 0x000fec0003800000 */
.L_x_105:
[----:B------:R-:W-:Y:S01]  /*4540*/  LOP3.LUT R0, R27, 0x80000000, R0, 0x48, !PT ;  /* 0x800000001b007812 */ /* 0x000fe200078e4800 */
[----:B------:R-:W-:Y:S06]  /*4550*/  BRA `(.L_x_111) ;  /* 0x00000000000c7947 */ /* 0x000fec0003800000 */
.L_x_104:
[----:B------:R-:W0:Y:S01]  /*4560*/  MUFU.RSQ R0, -QNAN ;  /* 0xffc0000000007908 */ /* 0x000e220000001400 */
[----:B------:R-:W-:Y:S05]  /*4570*/  BRA `(.L_x_111) ;  /* 0x0000000000047947 */ /* 0x000fea0003800000 */
.L_x_103:
[----:B------:R-:W-:-:S07]  /*4580*/  FADD.FTZ R0, R0, R3 ;  /* 0x0000000300007221 */ /* 0x000fce0000010000 */
.L_x_111:
[----:B------:R-:W-:Y:S05]  /*4590*/  BSYNC.RECONVERGENT B0 ;  /* 0x0000000000007941 */ /* 0x000fea0003800200 */
.L_x_101:
[----:B------:R-:W-:Y:S01]  /*45a0*/  HFMA2 R27, -RZ, RZ, 0, 0 ;  /* 0x00000000ff1b7431 */ /* 0x000fe200000001ff */
[----:B------:R-:W-:-:S04]  /*45b0*/  MOV R26, R2 ;  /* 0x00000002001a7202 */ /* 0x000fc80000000f00 */
[----:B0-----:R-:W-:Y:S05]  /*45c0*/  RET.REL.NODEC R26 `(_Z14gpu_matrixNormPiS_i) ;  /* 0xffffffb81a8c7950 */ /* 0x001fea0003c3ffff */
.L_x_112:
[----:B------:R-:W-:-:S00]  /*45d0*/  BRA `(.L_x_112) ;  /* 0xfffffffc00fc7947 */ /* 0x000fc0000383ffff */
[----:B------:R-:W-:-:S00]  /*45e0*/  NOP ;  /* 0x0000000000007918 */ /* 0x000fc00000000000 */
        /* <DEDUP_REMOVED lines=9> */
.L_x_114:


//--------------------- .nv.shared.reserved.0     --------------------------
	.section	.nv.shared.reserved.0,"aw",@nobits
	.weak		__nv_reservedSMEM_offset_0_alias
	.size		__nv_reservedSMEM_offset_0_alias, 0, 64
	.other		__nv_reservedSMEM_offset_0_alias,@"STO_CUDA_RESERVED_SHARED STV_DEFAULT"
__nv_reservedSMEM_offset_0_alias:
	.zero		0
	.zero		64


//--------------------- .nv.constant0._Z14gpu_matrixNormPiS_i --------------------------
	.section	.nv.constant0._Z14gpu_matrixNormPiS_i,"a",@progbits
	.sectionflags	@""
	.align	4
.nv.constant0._Z14gpu_matrixNormPiS_i:
	.zero		916


//--------------------- SYMBOLS --------------------------

	.type		.nv.reservedSmem.offset0,@object
	.size		.nv.reservedSmem.offset0,0x4
